// auto-generated by cutlass_sweep.gemm — config: {"arch": "sm_90", "cluster_m": 1, "cluster_n": 4, "dtype": "e4m3", "dtype_b": "e4m3", "layout": "nt", "stages": 0, "tile_k": 64, "tile_m": 64, "tile_n": 128}
#include "cutlass/cutlass.h"
#include "cutlass/gemm/collective/collective_builder.hpp"
#include "cutlass/gemm/device/gemm_universal_adapter.h"
#include "cutlass/gemm/kernel/gemm_universal.hpp"
#include "cutlass/epilogue/collective/collective_builder.hpp"

using ElemA = cutlass::float_e4m3_t;
using ElemB = cutlass::float_e4m3_t;
using ElemCD = cutlass::float_e4m3_t;
using Acc  = float;
using TileShape    = cute::Shape<cute::_64, cute::_128, cute::_64>;
using ClusterShape = cute::Shape<cute::_1, cute::_4, cute::_1>;

using CollectiveEpilogue = typename cutlass::epilogue::collective::CollectiveBuilder<
    cutlass::arch::Sm90, cutlass::arch::OpClassTensorOp,
    TileShape, ClusterShape,
    cutlass::epilogue::collective::EpilogueTileAuto,
    Acc, Acc,
    ElemCD, cutlass::layout::RowMajor, 128 / cutlass::sizeof_bits<ElemCD>::value,
    ElemCD, cutlass::layout::RowMajor, 128 / cutlass::sizeof_bits<ElemCD>::value,
    cutlass::epilogue::collective::EpilogueScheduleAuto
  >::CollectiveOp;

using CollectiveMainloop = typename cutlass::gemm::collective::CollectiveBuilder<
    cutlass::arch::Sm90, cutlass::arch::OpClassTensorOp,
    ElemA, cutlass::layout::RowMajor, 128 / cutlass::sizeof_bits<ElemA>::value,
    ElemB, cutlass::layout::ColumnMajor, 128 / cutlass::sizeof_bits<ElemB>::value,
    Acc,
    TileShape, ClusterShape,
    cutlass::gemm::collective::StageCountAutoCarveout<static_cast<int>(sizeof(typename CollectiveEpilogue::SharedStorage))>,
    cutlass::gemm::collective::KernelScheduleAuto
  >::CollectiveOp;

using GemmKernel = cutlass::gemm::kernel::GemmUniversal<
    cute::Shape<int,int,int,int>,
    CollectiveMainloop,
    CollectiveEpilogue
>;
using Gemm = cutlass::gemm::device::GemmUniversalAdapter<GemmKernel>;

// Force the device kernel symbol into the cubin without needing a host main.
auto* _anchor = &cutlass::device_kernel<GemmKernel>;


// ===== COMPILED SASS (sm_90a) =====

	.target	sm_90a

	.elftype	@"ET_EXEC"


//--------------------- .note.nv.tkinfo           --------------------------
	.section	.note.nv.tkinfo,"",@"SHT_NOTE"
	.sectionflags	@"SHF_NOTE_NV_TKINFO"
	.tkinfo
        /*0018*/ 	.word	0x00000002
        /*0030*/ 	.string	""
        /*0030*/ 	.string	"ptxas"
        /*0030*/ 	.string	"Cuda compilation tools, release 13.0, V13.0.88"
        /*0030*/ 	.string	"Build cuda_13.0.r13.0/compiler.36424714_0"
        /*0030*/ 	.string	"-arch sm_90a -m 64 "



//--------------------- .note.nv.cuinfo           --------------------------
	.section	.note.nv.cuinfo,"",@"SHT_NOTE"
	.sectionflags	@"SHF_NOTE_NV_CUINFO"
        /*0018*/ 	.short	0x0002
        /*001a*/ 	.short	0x005a
        /*001c*/ 	.short	0x0082
	.zero		2


//--------------------- .nv.info                  --------------------------
	.section	.nv.info,"",@"SHT_CUDA_INFO"
	.align	4


	//----- nvinfo : EIATTR_REGCOUNT
	.align		4
        /*0000*/ 	.byte	0x04, 0x2f
        /*0002*/ 	.short	(.L_12 - .L_11)
	.align		4
.L_11:
        /*0004*/ 	.word	index@(_ZN7cutlass13device_kernelINS_4gemm6kernel13GemmUniversalIN4cute5tupleIJiiiiEEENS1_10collective13CollectiveMmaINS1_37MainloopSm90TmaGmmaWarpSpecializedFP8ILi18ENS5_IJNS4_1CILi1EEENSA_ILi4EEESB_EEENS1_32KernelTmaWarpSpecializedPingpongEEENS5_IJNSA_ILi64EEENSA_ILi128EEESG_EEENS_12float_e4m3_tENS5_IJlSB_lEEESJ_SK_NS4_8TiledMMAINS4_8MMA_AtomIJNS4_4SM904GMMA31MMA_64x128x32_F32E4M3E4M3_SS_TNILNSO_7ScaleInE1ELSQ_1EEEEEENS4_6LayoutINS5_IJSB_SB_SB_EEENS5_IJNSA_ILi0EEESV_SV_EEEEENS5_IJNS4_10UnderscoreESY_SY_EEEEENS4_23SM90_TMA_LOAD_MULTICASTENS4_14ComposedLayoutINS4_7SwizzleILi2ELi4ELi3EEENS4_18smem_ptr_flag_bitsILi8EEENST_INS5_IJNSA_ILi8EEESG_EEENS5_IJSG_SB_EEEEEEEvNS4_8identityENS4_13SM90_TMA_LOADES1B_vS1C_EENS_8epilogue10collective6detail29Sm90TmaWarpSpecializedAdapterINS1G_15DefaultEpilogueISJ_SK_SK_NS1F_6thread17LinearCombinationISJ_Li1EffLNS1K_9ScaleType4KindE0ELNS_15FloatRoundStyleE2ESJ_EENS1_15EpilogueDefaultEEEEEvvEEEEvNT_6ParamsE)
        /*0008*/ 	.word	0x000000a8


	//----- nvinfo : EIATTR_FRAME_SIZE
	.align		4
.L_12:
        /*000c*/ 	.byte	0x04, 0x11
        /*000e*/ 	.short	(.L_14 - .L_13)
	.align		4
.L_13:
        /*0010*/ 	.word	index@(_ZN7cutlass13device_kernelINS_4gemm6kernel13GemmUniversalIN4cute5tupleIJiiiiEEENS1_10collective13CollectiveMmaINS1_37MainloopSm90TmaGmmaWarpSpecializedFP8ILi18ENS5_IJNS4_1CILi1EEENSA_ILi4EEESB_EEENS1_32KernelTmaWarpSpecializedPingpongEEENS5_IJNSA_ILi64EEENSA_ILi128EEESG_EEENS_12float_e4m3_tENS5_IJlSB_lEEESJ_SK_NS4_8TiledMMAINS4_8MMA_AtomIJNS4_4SM904GMMA31MMA_64x128x32_F32E4M3E4M3_SS_TNILNSO_7ScaleInE1ELSQ_1EEEEEENS4_6LayoutINS5_IJSB_SB_SB_EEENS5_IJNSA_ILi0EEESV_SV_EEEEENS5_IJNS4_10UnderscoreESY_SY_EEEEENS4_23SM90_TMA_LOAD_MULTICASTENS4_14ComposedLayoutINS4_7SwizzleILi2ELi4ELi3EEENS4_18smem_ptr_flag_bitsILi8EEENST_INS5_IJNSA_ILi8EEESG_EEENS5_IJSG_SB_EEEEEEEvNS4_8identityENS4_13SM90_TMA_LOADES1B_vS1C_EENS_8epilogue10collective6detail29Sm90TmaWarpSpecializedAdapterINS1G_15DefaultEpilogueISJ_SK_SK_NS1F_6thread17LinearCombinationISJ_Li1EffLNS1K_9ScaleType4KindE0ELNS_15FloatRoundStyleE2ESJ_EENS1_15EpilogueDefaultEEEEEvvEEEEvNT_6ParamsE)
        /*0014*/ 	.word	0x00000000


	//----- nvinfo : EIATTR_MIN_STACK_SIZE
	.align		4
.L_14:
        /*0018*/ 	.byte	0x04, 0x12
        /*001a*/ 	.short	(.L_16 - .L_15)
	.align		4
.L_15:
        /*001c*/ 	.word	index@(_ZN7cutlass13device_kernelINS_4gemm6kernel13GemmUniversalIN4cute5tupleIJiiiiEEENS1_10collective13CollectiveMmaINS1_37MainloopSm90TmaGmmaWarpSpecializedFP8ILi18ENS5_IJNS4_1CILi1EEENSA_ILi4EEESB_EEENS1_32KernelTmaWarpSpecializedPingpongEEENS5_IJNSA_ILi64EEENSA_ILi128EEESG_EEENS_12float_e4m3_tENS5_IJlSB_lEEESJ_SK_NS4_8TiledMMAINS4_8MMA_AtomIJNS4_4SM904GMMA31MMA_64x128x32_F32E4M3E4M3_SS_TNILNSO_7ScaleInE1ELSQ_1EEEEEENS4_6LayoutINS5_IJSB_SB_SB_EEENS5_IJNSA_ILi0EEESV_SV_EEEEENS5_IJNS4_10UnderscoreESY_SY_EEEEENS4_23SM90_TMA_LOAD_MULTICASTENS4_14ComposedLayoutINS4_7SwizzleILi2ELi4ELi3EEENS4_18smem_ptr_flag_bitsILi8EEENST_INS5_IJNSA_ILi8EEESG_EEENS5_IJSG_SB_EEEEEEEvNS4_8identityENS4_13SM90_TMA_LOADES1B_vS1C_EENS_8epilogue10collective6detail29Sm90TmaWarpSpecializedAdapterINS1G_15DefaultEpilogueISJ_SK_SK_NS1F_6thread17LinearCombinationISJ_Li1EffLNS1K_9ScaleType4KindE0ELNS_15FloatRoundStyleE2ESJ_EENS1_15EpilogueDefaultEEEEEvvEEEEvNT_6ParamsE)
        /*0020*/ 	.word	0x00000000
.L_16:


//--------------------- .nv.compat                --------------------------
	.section	.nv.compat,"",@"SHT_CUDA_COMPAT_INFO"
	.align	4
        /*0000*/ 	.byte	0x02, 0x09, 0x01, 0x00, 0x02, 0x02, 0x04, 0x00, 0x02, 0x05, 0x05, 0x00, 0x03, 0x07, 0x01, 0x01
        /*0010*/ 	.byte	0x02, 0x03, 0x01, 0x00, 0x02, 0x06, 0x01, 0x00, 0x04, 0x0b, 0x08, 0x00, 0x00, 0x00, 0x00, 0x00
        /*0020*/ 	.byte	0x00, 0x00, 0x00, 0x00


//--------------------- .nv.info._ZN7cutlass13device_kernelINS_4gemm6kernel13GemmUniversalIN4cute5tupleIJiiiiEEENS1_10collective13CollectiveMmaINS1_37MainloopSm90TmaGmmaWarpSpecializedFP8ILi18ENS5_IJNS4_1CILi1EEENSA_ILi4EEESB_EEENS1_32KernelTmaWarpSpecializedPingpongEEENS5_IJNSA_ILi64EEENSA_ILi128EEESG_EEENS_12float_e4m3_tENS5_IJlSB_lEEESJ_SK_NS4_8TiledMMAINS4_8MMA_AtomIJNS4_4SM904GMMA31MMA_64x128x32_F32E4M3E4M3_SS_TNILNSO_7ScaleInE1ELSQ_1EEEEEENS4_6LayoutINS5_IJSB_SB_SB_EEENS5_IJNSA_ILi0EEESV_SV_EEEEENS5_IJNS4_10UnderscoreESY_SY_EEEEENS4_23SM90_TMA_LOAD_MULTICASTENS4_14ComposedLayoutINS4_7SwizzleILi2ELi4ELi3EEENS4_18smem_ptr_flag_bitsILi8EEENST_INS5_IJNSA_ILi8EEESG_EEENS5_IJSG_SB_EEEEEEEvNS4_8identityENS4_13SM90_TMA_LOADES1B_vS1C_EENS_8epilogue10collective6detail29Sm90TmaWarpSpecializedAdapterINS1G_15DefaultEpilogueISJ_SK_SK_NS1F_6thread17LinearCombinationISJ_Li1EffLNS1K_9ScaleType4KindE0ELNS_15FloatRoundStyleE2ESJ_EENS1_15EpilogueDefaultEEEEEvvEEEEvNT_6ParamsE --------------------------
	.section	.nv.info._ZN7cutlass13device_kernelINS_4gemm6kernel13GemmUniversalIN4cute5tupleIJiiiiEEENS1_10collective13CollectiveMmaINS1_37MainloopSm90TmaGmmaWarpSpecializedFP8ILi18ENS5_IJNS4_1CILi1EEENSA_ILi4EEESB_EEENS1_32KernelTmaWarpSpecializedPingpongEEENS5_IJNSA_ILi64EEENSA_ILi128EEESG_EEENS_12float_e4m3_tENS5_IJlSB_lEEESJ_SK_NS4_8TiledMMAINS4_8MMA_AtomIJNS4_4SM904GMMA31MMA_64x128x32_F32E4M3E4M3_SS_TNILNSO_7ScaleInE1ELSQ_1EEEEEENS4_6LayoutINS5_IJSB_SB_SB_EEENS5_IJNSA_ILi0EEESV_SV_EEEEENS5_IJNS4_10UnderscoreESY_SY_EEEEENS4_23SM90_TMA_LOAD_MULTICASTENS4_14ComposedLayoutINS4_7SwizzleILi2ELi4ELi3EEENS4_18smem_ptr_flag_bitsILi8EEENST_INS5_IJNSA_ILi8EEESG_EEENS5_IJSG_SB_EEEEEEEvNS4_8identityENS4_13SM90_TMA_LOADES1B_vS1C_EENS_8epilogue10collective6detail29Sm90TmaWarpSpecializedAdapterINS1G_15DefaultEpilogueISJ_SK_SK_NS1F_6thread17LinearCombinationISJ_Li1EffLNS1K_9ScaleType4KindE0ELNS_15FloatRoundStyleE2ESJ_EENS1_15EpilogueDefaultEEEEEvvEEEEvNT_6ParamsE,"",@"SHT_CUDA_INFO"
	.sectionflags	@""
	.align	4


	//----- nvinfo : EIATTR_CUDA_API_VERSION
	.align		4
        /*0000*/ 	.byte	0x04, 0x37
        /*0002*/ 	.short	(.L_18 - .L_17)
.L_17:
        /*0004*/ 	.word	0x00000082


	//----- nvinfo : EIATTR_KPARAM_INFO
	.align		4
.L_18:
        /*0008*/ 	.byte	0x04, 0x17
        /*000a*/ 	.short	(.L_20 - .L_19)
.L_19:
        /*000c*/ 	.word	0x00000000
        /*0010*/ 	.short	0x0000
        /*0012*/ 	.short	0x0070
        /*0014*/ 	.byte	0x00, 0xf0, 0x01, 0x10


	//----- nvinfo : EIATTR_SPARSE_MMA_MASK
	.align		4
.L_20:
        /*0018*/ 	.byte	0x03, 0x50
        /*001a*/ 	.short	0x0000


	//----- nvinfo : EIATTR_MAXREG_COUNT
	.align		4
        /*001c*/ 	.byte	0x03, 0x1b
        /*001e*/ 	.short	0x00a8


	//----- nvinfo : EIATTR_NUM_BARRIERS
	.align		4
        /*0020*/ 	.byte	0x02, 0x4c
        /*0022*/ 	.byte	0x01
	.zero		1


	//----- nvinfo : EIATTR_MERCURY_ISA_VERSION
	.align		4
        /*0024*/ 	.byte	0x03, 0x5f
        /*0026*/ 	.short	0x0101


	//----- nvinfo : EIATTR_INT_WARP_WIDE_INSTR_OFFSETS
	.align		4
        /*0028*/ 	.byte	0x04, 0x31
        /*002a*/ 	.short	(.L_22 - .L_21)


	//   ....[0]....
.L_21:
        /*002c*/ 	.word	0x000006a0


	//   ....[1]....
        /*0030*/ 	.word	0x000006e0


	//   ....[2]....
        /*0034*/ 	.word	0x00000830


	//   ....[3]....
        /*0038*/ 	.word	0x00000840


	//   ....[4]....
        /*003c*/ 	.word	0x00000860


	//   ....[5]....
        /*0040*/ 	.word	0x00000870


	//   ....[6]....
        /*0044*/ 	.word	0x00000900


	//   ....[7]....
        /*0048*/ 	.word	0x00000960


	//   ....[8]....
        /*004c*/ 	.word	0x00003260


	//----- nvinfo : EIATTR_COOP_GROUP_MASK_REGIDS
	.align		4
.L_22:
        /*0050*/ 	.byte	0x04, 0x29
        /*0052*/ 	.short	(.L_24 - .L_23)


	//   ....[0]....
.L_23:
        /*0054*/ 	.word	0xffffffff


	//   ....[1]....
        /*0058*/ 	.word	0xffffffff


	//   ....[2]....
        /*005c*/ 	.word	0xffffffff


	//   ....[3]....
        /*0060*/ 	.word	0xffffffff


	//   ....[4]....
        /*0064*/ 	.word	0xffffffff


	//   ....[5]....
        /*0068*/ 	.word	0xffffffff


	//   ....[6]....
        /*006c*/ 	.word	0xffffffff


	//----- nvinfo : EIATTR_COOP_GROUP_INSTR_OFFSETS
	.align		4
.L_24:
        /*0070*/ 	.byte	0x04, 0x28
        /*0072*/ 	.short	(.L_26 - .L_25)


	//   ....[0]....
.L_25:
        /*0074*/ 	.word	0x00000060


	//   ....[1]....
        /*0078*/ 	.word	0x00000070


	//   ....[2]....
        /*007c*/ 	.word	0x00000130


	//   ....[3]....
        /*0080*/ 	.word	0x000004c0


	//   ....[4]....
        /*0084*/ 	.word	0x00000500


	//   ....[5]....
        /*0088*/ 	.word	0x00000580


	//   ....[6]....
        /*008c*/ 	.word	0x00000ac0


	//----- nvinfo : EIATTR_REG_RECONFIG
	.align		4
.L_26:
        /*0090*/ 	.byte	0x01, 0x54
	.zero		2


	//----- nvinfo : EIATTR_MBARRIER_INSTR_OFFSETS
	.align		4
        /*0094*/ 	.byte	0x04, 0x39
        /*0096*/ 	.short	(.L_28 - .L_27)


	//   ....[0]....
.L_27:
        /*0098*/ 	.word	0x00000260
        /*009c*/ 	.word	0x000000ff
        /*00a0*/ 	.word	0x00000000
        /*00a4*/ 	.short	0x0100
        /*00a6*/ 	.byte	0x08
	.zero		1


	//   ....[1]....
        /*00a8*/ 	.word	0x00000270
        /*00ac*/ 	.word	0x000000ff
        /*00b0*/ 	.word	0x00000090
        /*00b4*/ 	.short	0x0100
        /*00b6*/ 	.byte	0x08
	.zero		1


	//   ....[2]....
        /*00b8*/ 	.word	0x00000280
        /*00bc*/ 	.word	0x000000ff
        /*00c0*/ 	.word	0x00000008
        /*00c4*/ 	.short	0x0100
        /*00c6*/ 	.byte	0x08
	.zero		1


	//   ....[3]....
        /*00c8*/ 	.word	0x00000290
        /*00cc*/ 	.word	0x000000ff
        /*00d0*/ 	.word	0x00000098
        /*00d4*/ 	.short	0x0100
        /*00d6*/ 	.byte	0x08
	.zero		1


	//   ....[4]....
        /*00d8*/ 	.word	0x000002a0
        /*00dc*/ 	.word	0x000000ff
        /*00e0*/ 	.word	0x00000010
        /*00e4*/ 	.short	0x0100
        /*00e6*/ 	.byte	0x08
	.zero		1


	//   ....[5]....
        /*00e8*/ 	.word	0x000002b0
        /*00ec*/ 	.word	0x000000ff
        /*00f0*/ 	.word	0x000000a0
        /*00f4*/ 	.short	0x0100
        /*00f6*/ 	.byte	0x08
	.zero		1


	//   ....[6]....
        /*00f8*/ 	.word	0x000002c0
        /*00fc*/ 	.word	0x000000ff
        /*0100*/ 	.word	0x00000018
        /*0104*/ 	.short	0x0100
        /*0106*/ 	.byte	0x08
	.zero		1


	//   ....[7]....
        /*0108*/ 	.word	0x000002d0
        /*010c*/ 	.word	0x000000ff
        /*0110*/ 	.word	0x000000a8
        /*0114*/ 	.short	0x0100
        /*0116*/ 	.byte	0x08
	.zero		1


	//   ....[8]....
        /*0118*/ 	.word	0x000002e0
        /*011c*/ 	.word	0x000000ff
        /*0120*/ 	.word	0x00000020
        /*0124*/ 	.short	0x0100
        /*0126*/ 	.byte	0x08
	.zero		1


	//   ....[9]....
        /*0128*/ 	.word	0x000002f0
        /*012c*/ 	.word	0x000000ff
        /*0130*/ 	.word	0x000000b0
        /*0134*/ 	.short	0x0100
        /*0136*/ 	.byte	0x08
	.zero		1


	//   ....[10]....
        /*0138*/ 	.word	0x00000300
        /*013c*/ 	.word	0x000000ff
        /*0140*/ 	.word	0x00000028
        /*0144*/ 	.short	0x0100
        /*0146*/ 	.byte	0x08
	.zero		1


	//   ....[11]....
        /*0148*/ 	.word	0x00000310
        /*014c*/ 	.word	0x000000ff
        /*0150*/ 	.word	0x000000b8
        /*0154*/ 	.short	0x0100
        /*0156*/ 	.byte	0x08
	.zero		1


	//   ....[12]....
        /*0158*/ 	.word	0x00000320
        /*015c*/ 	.word	0x000000ff
        /*0160*/ 	.word	0x00000030
        /*0164*/ 	.short	0x0100
        /*0166*/ 	.byte	0x08
	.zero		1


	//   ....[13]....
        /*0168*/ 	.word	0x00000330
        /*016c*/ 	.word	0x000000ff
        /*0170*/ 	.word	0x000000c0
        /*0174*/ 	.short	0x0100
        /*0176*/ 	.byte	0x08
	.zero		1


	//   ....[14]....
        /*0178*/ 	.word	0x00000340
        /*017c*/ 	.word	0x000000ff
        /*0180*/ 	.word	0x00000038
        /*0184*/ 	.short	0x0100
        /*0186*/ 	.byte	0x08
	.zero		1


	//   ....[15]....
        /*0188*/ 	.word	0x00000350
        /*018c*/ 	.word	0x000000ff
        /*0190*/ 	.word	0x000000c8
        /*0194*/ 	.short	0x0100
        /*0196*/ 	.byte	0x08
	.zero		1


	//   ....[16]....
        /*0198*/ 	.word	0x00000360
        /*019c*/ 	.word	0x000000ff
        /*01a0*/ 	.word	0x00000040
        /*01a4*/ 	.short	0x0100
        /*01a6*/ 	.byte	0x08
	.zero		1


	//   ....[17]....
        /*01a8*/ 	.word	0x00000370
        /*01ac*/ 	.word	0x000000ff
        /*01b0*/ 	.word	0x000000d0
        /*01b4*/ 	.short	0x0100
        /*01b6*/ 	.byte	0x08
	.zero		1


	//   ....[18]....
        /*01b8*/ 	.word	0x00000380
        /*01bc*/ 	.word	0x000000ff
        /*01c0*/ 	.word	0x00000048
        /*01c4*/ 	.short	0x0100
        /*01c6*/ 	.byte	0x08
	.zero		1


	//   ....[19]....
        /*01c8*/ 	.word	0x00000390
        /*01cc*/ 	.word	0x000000ff
        /*01d0*/ 	.word	0x000000d8
        /*01d4*/ 	.short	0x0100
        /*01d6*/ 	.byte	0x08
	.zero		1


	//   ....[20]....
        /*01d8*/ 	.word	0x000003a0
        /*01dc*/ 	.word	0x000000ff
        /*01e0*/ 	.word	0x00000050
        /*01e4*/ 	.short	0x0100
        /*01e6*/ 	.byte	0x08
	.zero		1


	//   ....[21]....
        /*01e8*/ 	.word	0x000003b0
        /*01ec*/ 	.word	0x000000ff
        /*01f0*/ 	.word	0x000000e0
        /*01f4*/ 	.short	0x0100
        /*01f6*/ 	.byte	0x08
	.zero		1


	//   ....[22]....
        /*01f8*/ 	.word	0x000003c0
        /*01fc*/ 	.word	0x000000ff
        /*0200*/ 	.word	0x00000058
        /*0204*/ 	.short	0x0100
        /*0206*/ 	.byte	0x08
	.zero		1


	//   ....[23]....
        /*0208*/ 	.word	0x000003d0
        /*020c*/ 	.word	0x000000ff
        /*0210*/ 	.word	0x000000e8
        /*0214*/ 	.short	0x0100
        /*0216*/ 	.byte	0x08
	.zero		1


	//   ....[24]....
        /*0218*/ 	.word	0x000003e0
        /*021c*/ 	.word	0x000000ff
        /*0220*/ 	.word	0x00000060
        /*0224*/ 	.short	0x0100
        /*0226*/ 	.byte	0x08
	.zero		1


	//   ....[25]....
        /*0228*/ 	.word	0x000003f0
        /*022c*/ 	.word	0x000000ff
        /*0230*/ 	.word	0x000000f0
        /*0234*/ 	.short	0x0100
        /*0236*/ 	.byte	0x08
	.zero		1


	//   ....[26]....
        /*0238*/ 	.word	0x00000400
        /*023c*/ 	.word	0x000000ff
        /*0240*/ 	.word	0x00000068
        /*0244*/ 	.short	0x0100
        /*0246*/ 	.byte	0x08
	.zero		1


	//   ....[27]....
        /*0248*/ 	.word	0x00000410
        /*024c*/ 	.word	0x000000ff
        /*0250*/ 	.word	0x000000f8
        /*0254*/ 	.short	0x0100
        /*0256*/ 	.byte	0x08
	.zero		1


	//   ....[28]....
        /*0258*/ 	.word	0x00000420
        /*025c*/ 	.word	0x000000ff
        /*0260*/ 	.word	0x00000070
        /*0264*/ 	.short	0x0100
        /*0266*/ 	.byte	0x08
	.zero		1


	//   ....[29]....
        /*0268*/ 	.word	0x00000430
        /*026c*/ 	.word	0x000000ff
        /*0270*/ 	.word	0x00000100
        /*0274*/ 	.short	0x0100
        /*0276*/ 	.byte	0x08
	.zero		1


	//   ....[30]....
        /*0278*/ 	.word	0x00000440
        /*027c*/ 	.word	0x000000ff
        /*0280*/ 	.word	0x00000078
        /*0284*/ 	.short	0x0100
        /*0286*/ 	.byte	0x08
	.zero		1


	//   ....[31]....
        /*0288*/ 	.word	0x00000450
        /*028c*/ 	.word	0x000000ff
        /*0290*/ 	.word	0x00000108
        /*0294*/ 	.short	0x0100
        /*0296*/ 	.byte	0x08
	.zero		1


	//   ....[32]....
        /*0298*/ 	.word	0x00000460
        /*029c*/ 	.word	0x000000ff
        /*02a0*/ 	.word	0x00000080
        /*02a4*/ 	.short	0x0100
        /*02a6*/ 	.byte	0x08
	.zero		1


	//   ....[33]....
        /*02a8*/ 	.word	0x00000470
        /*02ac*/ 	.word	0x000000ff
        /*02b0*/ 	.word	0x00000110
        /*02b4*/ 	.short	0x0100
        /*02b6*/ 	.byte	0x08
	.zero		1


	//   ....[34]....
        /*02b8*/ 	.word	0x00000480
        /*02bc*/ 	.word	0x000000ff
        /*02c0*/ 	.word	0x00000088
        /*02c4*/ 	.short	0x0100
        /*02c6*/ 	.byte	0x08
	.zero		1


	//   ....[35]....
        /*02c8*/ 	.word	0x00000490
        /*02cc*/ 	.word	0x000000ff
        /*02d0*/ 	.word	0x00000118
        /*02d4*/ 	.short	0x0100
        /*02d6*/ 	.byte	0x08
	.zero		1


	//   ....[36]....
        /*02d8*/ 	.word	0x00000990
        /*02dc*/ 	.word	0x000000ff
        /*02e0*/ 	.word	0x00000150
        /*02e4*/ 	.short	0x0100
        /*02e6*/ 	.byte	0x08
	.zero		1


	//   ....[37]....
        /*02e8*/ 	.word	0x00000a20
        /*02ec*/ 	.word	0x000000ff
        /*02f0*/ 	.word	0x00000158
        /*02f4*/ 	.short	0x0100
        /*02f6*/ 	.byte	0x08
	.zero		1


	//   ....[38]....
        /*02f8*/ 	.word	0x00000a40
        /*02fc*/ 	.word	0x000000ff
        /*0300*/ 	.word	0x00000130
        /*0304*/ 	.short	0x0100
        /*0306*/ 	.byte	0x09
	.zero		1


	//   ....[39]....
        /*0308*/ 	.word	0x00000a50
        /*030c*/ 	.word	0x000000ff
        /*0310*/ 	.word	0x00000138
        /*0314*/ 	.short	0x0100
        /*0316*/ 	.byte	0x09
	.zero		1


	//   ....[40]....
        /*0318*/ 	.word	0x00000a60
        /*031c*/ 	.word	0x000000ff
        /*0320*/ 	.word	0x00000140
        /*0324*/ 	.short	0x0100
        /*0326*/ 	.byte	0x09
	.zero		1


	//   ....[41]....
        /*0328*/ 	.word	0x00000a70
        /*032c*/ 	.word	0x000000ff
        /*0330*/ 	.word	0x00000148
        /*0334*/ 	.short	0x0100
        /*0336*/ 	.byte	0x09
	.zero		1


	//   ....[42]....
        /*0338*/ 	.word	0x000017d0
        /*033c*/ 	.word	0x000000ff
        /*0340*/ 	.word	0xfffffff8
        /*0344*/ 	.short	0x010a
        /*0346*/ 	.byte	0x0f
	.zero		1


	//   ....[43]....
        /*0348*/ 	.word	0x00001cb0
        /*034c*/ 	.word	0x000000ff
        /*0350*/ 	.word	0x00000000
        /*0354*/ 	.short	0x010a
        /*0356*/ 	.byte	0x06
	.zero		1


	//   ....[44]....
        /*0358*/ 	.word	0x00001cf0
        /*035c*/ 	.word	0x000000ff
        /*0360*/ 	.word	0x00000000
        /*0364*/ 	.short	0x010a
        /*0366*/ 	.byte	0x06
	.zero		1


	//   ....[45]....
        /*0368*/ 	.word	0x000025f0
        /*036c*/ 	.word	0x000000ff
        /*0370*/ 	.word	0x00000000
        /*0374*/ 	.short	0x010a
        /*0376*/ 	.byte	0x09
	.zero		1


	//   ....[46]....
        /*0378*/ 	.word	0x00002630
        /*037c*/ 	.word	0x000000ff
        /*0380*/ 	.word	0x00000000
        /*0384*/ 	.short	0x010a
        /*0386*/ 	.byte	0x09
	.zero		1


	//   ....[47]....
        /*0388*/ 	.word	0x00002c90
        /*038c*/ 	.word	0x00000015
        /*0390*/ 	.word	0x00000000
        /*0394*/ 	.short	0x0101
        /*0396*/ 	.byte	0x3f
	.zero		1


	//   ....[48]....
        /*0398*/ 	.word	0x00003200
        /*039c*/ 	.word	0x00000013
        /*03a0*/ 	.word	0x00000000
        /*03a4*/ 	.short	0x0101
        /*03a6*/ 	.byte	0x15
	.zero		1


	//   ....[49]....
        /*03a8*/ 	.word	0x00003310
        /*03ac*/ 	.word	0x00000013
        /*03b0*/ 	.word	0x00000000
        /*03b4*/ 	.short	0x0101
        /*03b6*/ 	.byte	0x3f
	.zero		1


	//   ....[50]....
        /*03b8*/ 	.word	0x000033c0
        /*03bc*/ 	.word	0x000000ff
        /*03c0*/ 	.word	0x00000008
        /*03c4*/ 	.short	0x010a
        /*03c6*/ 	.byte	0x0f
	.zero		1


	//   ....[51]....
        /*03c8*/ 	.word	0x00007c60
        /*03cc*/ 	.word	0x00000004
        /*03d0*/ 	.word	0x00000000
        /*03d4*/ 	.short	0x0101
        /*03d6*/ 	.byte	0x15
	.zero		1


	//   ....[52]....
        /*03d8*/ 	.word	0x00008580
        /*03dc*/ 	.word	0x00000013
        /*03e0*/ 	.word	0x00000090
        /*03e4*/ 	.short	0x010a
        /*03e6*/ 	.byte	0x3f
	.zero		1


	//   ....[53]....
        /*03e8*/ 	.word	0x00008910
        /*03ec*/ 	.word	0x0000000a
        /*03f0*/ 	.word	0x00000158
        /*03f4*/ 	.short	0x0101
        /*03f6*/ 	.byte	0x3f
	.zero		1


	//   ....[54]....
        /*03f8*/ 	.word	0x00009070
        /*03fc*/ 	.word	0x00000005
        /*0400*/ 	.word	0x00000000
        /*0404*/ 	.short	0x010a
        /*0406*/ 	.byte	0x3f
	.zero		1


	//   ....[55]....
        /*0408*/ 	.word	0x000090f0
        /*040c*/ 	.word	0x00000007
        /*0410*/ 	.word	0x00000000
        /*0414*/ 	.short	0x010a
        /*0416*/ 	.byte	0x3f
	.zero		1


	//   ....[56]....
        /*0418*/ 	.word	0x00009180
        /*041c*/ 	.word	0x00000006
        /*0420*/ 	.word	0x00000000
        /*0424*/ 	.short	0x010a
        /*0426*/ 	.byte	0x3f
	.zero		1


	//   ....[57]....
        /*0428*/ 	.word	0x00009210
        /*042c*/ 	.word	0x00000009
        /*0430*/ 	.word	0x00000000
        /*0434*/ 	.short	0x010a
        /*0436*/ 	.byte	0x3f
	.zero		1


	//   ....[58]....
        /*0438*/ 	.word	0x000092a0
        /*043c*/ 	.word	0x00000006
        /*0440*/ 	.word	0x00000000
        /*0444*/ 	.short	0x010a
        /*0446*/ 	.byte	0x3f
	.zero		1


	//   ....[59]....
        /*0448*/ 	.word	0x00009330
        /*044c*/ 	.word	0x00000009
        /*0450*/ 	.word	0x00000000
        /*0454*/ 	.short	0x010a
        /*0456*/ 	.byte	0x3f
	.zero		1


	//   ....[60]....
        /*0458*/ 	.word	0x000093c0
        /*045c*/ 	.word	0x00000006
        /*0460*/ 	.word	0x00000000
        /*0464*/ 	.short	0x010a
        /*0466*/ 	.byte	0x3f
	.zero		1


	//   ....[61]....
        /*0468*/ 	.word	0x00009450
        /*046c*/ 	.word	0x00000009
        /*0470*/ 	.word	0x00000000
        /*0474*/ 	.short	0x010a
        /*0476*/ 	.byte	0x3f
	.zero		1


	//   ....[62]....
        /*0478*/ 	.word	0x000094e0
        /*047c*/ 	.word	0x00000006
        /*0480*/ 	.word	0x00000000
        /*0484*/ 	.short	0x010a
        /*0486*/ 	.byte	0x3f
	.zero		1


	//   ....[63]....
        /*0488*/ 	.word	0x00009570
        /*048c*/ 	.word	0x00000009
        /*0490*/ 	.word	0x00000000
        /*0494*/ 	.short	0x010a
        /*0496*/ 	.byte	0x3f
	.zero		1


	//   ....[64]....
        /*0498*/ 	.word	0x00009600
        /*049c*/ 	.word	0x00000006
        /*04a0*/ 	.word	0x00000000
        /*04a4*/ 	.short	0x010a
        /*04a6*/ 	.byte	0x3f
	.zero		1


	//   ....[65]....
        /*04a8*/ 	.word	0x00009690
        /*04ac*/ 	.word	0x00000009
        /*04b0*/ 	.word	0x00000000
        /*04b4*/ 	.short	0x010a
        /*04b6*/ 	.byte	0x3f
	.zero		1


	//   ....[66]....
        /*04b8*/ 	.word	0x00009720
        /*04bc*/ 	.word	0x00000006
        /*04c0*/ 	.word	0x00000000
        /*04c4*/ 	.short	0x010a
        /*04c6*/ 	.byte	0x3f
	.zero		1


	//   ....[67]....
        /*04c8*/ 	.word	0x000097b0
        /*04cc*/ 	.word	0x00000009
        /*04d0*/ 	.word	0x00000000
        /*04d4*/ 	.short	0x010a
        /*04d6*/ 	.byte	0x3f
	.zero		1


	//   ....[68]....
        /*04d8*/ 	.word	0x00009840
        /*04dc*/ 	.word	0x00000006
        /*04e0*/ 	.word	0x00000000
        /*04e4*/ 	.short	0x010a
        /*04e6*/ 	.byte	0x3f
	.zero		1


	//   ....[69]....
        /*04e8*/ 	.word	0x000098d0
        /*04ec*/ 	.word	0x00000009
        /*04f0*/ 	.word	0x00000000
        /*04f4*/ 	.short	0x010a
        /*04f6*/ 	.byte	0x3f
	.zero		1


	//   ....[70]....
        /*04f8*/ 	.word	0x00009960
        /*04fc*/ 	.word	0x00000006
        /*0500*/ 	.word	0x00000000
        /*0504*/ 	.short	0x010a
        /*0506*/ 	.byte	0x3f
	.zero		1


	//   ....[71]....
        /*0508*/ 	.word	0x000099f0
        /*050c*/ 	.word	0x00000003
        /*0510*/ 	.word	0x00000000
        /*0514*/ 	.short	0x010a
        /*0516*/ 	.byte	0x3f
	.zero		1


	//   ....[72]....
        /*0518*/ 	.word	0x00009a60
        /*051c*/ 	.word	0x00000012
        /*0520*/ 	.word	0xfffffff8
        /*0524*/ 	.short	0x010a
        /*0526*/ 	.byte	0x3f
	.zero		1


	//   ....[73]....
        /*0528*/ 	.word	0x00009ac0
        /*052c*/ 	.word	0x00000012
        /*0530*/ 	.word	0x00000000
        /*0534*/ 	.short	0x010a
        /*0536*/ 	.byte	0x3f
	.zero		1


	//   ....[74]....
        /*0538*/ 	.word	0x00009b20
        /*053c*/ 	.word	0x00000015
        /*0540*/ 	.word	0x00000000
        /*0544*/ 	.short	0x010a
        /*0546*/ 	.byte	0x3f
	.zero		1


	//   ....[75]....
        /*0548*/ 	.word	0x00009b80
        /*054c*/ 	.word	0x00000013
        /*0550*/ 	.word	0x00000008
        /*0554*/ 	.short	0x010a
        /*0556*/ 	.byte	0x3f
	.zero		1


	//   ....[76]....
        /*0558*/ 	.word	0x00009c50
        /*055c*/ 	.word	0x00000013
        /*0560*/ 	.word	0x00000090
        /*0564*/ 	.short	0x010a
        /*0566*/ 	.byte	0x3f
	.zero		1


	//   ....[77]....
        /*0568*/ 	.word	0x00009d30
        /*056c*/ 	.word	0x00000005
        /*0570*/ 	.word	0x00000000
        /*0574*/ 	.short	0x010a
        /*0576*/ 	.byte	0x3f
	.zero		1


	//   ....[78]....
        /*0578*/ 	.word	0x00009d80
        /*057c*/ 	.word	0x00000007
        /*0580*/ 	.word	0x00000000
        /*0584*/ 	.short	0x010a
        /*0586*/ 	.byte	0x3f
	.zero		1


	//   ....[79]....
        /*0588*/ 	.word	0x00009dd0
        /*058c*/ 	.word	0x00000006
        /*0590*/ 	.word	0x00000000
        /*0594*/ 	.short	0x010a
        /*0596*/ 	.byte	0x3f
	.zero		1


	//   ....[80]....
        /*0598*/ 	.word	0x00009e20
        /*059c*/ 	.word	0x00000009
        /*05a0*/ 	.word	0x00000000
        /*05a4*/ 	.short	0x010a
        /*05a6*/ 	.byte	0x3f
	.zero		1


	//   ....[81]....
        /*05a8*/ 	.word	0x00009e70
        /*05ac*/ 	.word	0x00000006
        /*05b0*/ 	.word	0x00000000
        /*05b4*/ 	.short	0x010a
        /*05b6*/ 	.byte	0x3f
	.zero		1


	//   ....[82]....
        /*05b8*/ 	.word	0x00009ec0
        /*05bc*/ 	.word	0x00000009
        /*05c0*/ 	.word	0x00000000
        /*05c4*/ 	.short	0x010a
        /*05c6*/ 	.byte	0x3f
	.zero		1


	//   ....[83]....
        /*05c8*/ 	.word	0x00009f10
        /*05cc*/ 	.word	0x00000006
        /*05d0*/ 	.word	0x00000000
        /*05d4*/ 	.short	0x010a
        /*05d6*/ 	.byte	0x3f
	.zero		1


	//   ....[84]....
        /*05d8*/ 	.word	0x00009f60
        /*05dc*/ 	.word	0x00000009
        /*05e0*/ 	.word	0x00000000
        /*05e4*/ 	.short	0x010a
        /*05e6*/ 	.byte	0x3f
	.zero		1


	//   ....[85]....
        /*05e8*/ 	.word	0x00009fb0
        /*05ec*/ 	.word	0x00000006
        /*05f0*/ 	.word	0x00000000
        /*05f4*/ 	.short	0x010a
        /*05f6*/ 	.byte	0x3f
	.zero		1


	//   ....[86]....
        /*05f8*/ 	.word	0x0000a000
        /*05fc*/ 	.word	0x00000009
        /*0600*/ 	.word	0x00000000
        /*0604*/ 	.short	0x010a
        /*0606*/ 	.byte	0x3f
	.zero		1


	//   ....[87]....
        /*0608*/ 	.word	0x0000a050
        /*060c*/ 	.word	0x00000006
        /*0610*/ 	.word	0x00000000
        /*0614*/ 	.short	0x010a
        /*0616*/ 	.byte	0x3f
	.zero		1


	//   ....[88]....
        /*0618*/ 	.word	0x0000a0a0
        /*061c*/ 	.word	0x00000009
        /*0620*/ 	.word	0x00000000
        /*0624*/ 	.short	0x010a
        /*0626*/ 	.byte	0x3f
	.zero		1


	//   ....[89]....
        /*0628*/ 	.word	0x0000a0f0
        /*062c*/ 	.word	0x00000006
        /*0630*/ 	.word	0x00000000
        /*0634*/ 	.short	0x010a
        /*0636*/ 	.byte	0x3f
	.zero		1


	//   ....[90]....
        /*0638*/ 	.word	0x0000a140
        /*063c*/ 	.word	0x00000009
        /*0640*/ 	.word	0x00000000
        /*0644*/ 	.short	0x010a
        /*0646*/ 	.byte	0x3f
	.zero		1


	//   ....[91]....
        /*0648*/ 	.word	0x0000a190
        /*064c*/ 	.word	0x00000006
        /*0650*/ 	.word	0x00000000
        /*0654*/ 	.short	0x010a
        /*0656*/ 	.byte	0x3f
	.zero		1


	//   ....[92]....
        /*0658*/ 	.word	0x0000a1e0
        /*065c*/ 	.word	0x00000009
        /*0660*/ 	.word	0x00000000
        /*0664*/ 	.short	0x010a
        /*0666*/ 	.byte	0x3f
	.zero		1


	//   ....[93]....
        /*0668*/ 	.word	0x0000a230
        /*066c*/ 	.word	0x00000006
        /*0670*/ 	.word	0x00000000
        /*0674*/ 	.short	0x010a
        /*0676*/ 	.byte	0x3f
	.zero		1


	//----- nvinfo : EIATTR_NUM_MBARRIERS
	.align		4
.L_28:
        /*0678*/ 	.byte	0x03, 0x38
        /*067a*/ 	.short	0x002a


	//----- nvinfo : EIATTR_EXIT_INSTR_OFFSETS
	.align		4
        /*067c*/ 	.byte	0x04, 0x1c
        /*067e*/ 	.short	(.L_30 - .L_29)


	//   ....[0]....
.L_29:
        /*0680*/ 	.word	0x00001510


	//   ....[1]....
        /*0684*/ 	.word	0x00001570


	//   ....[2]....
        /*0688*/ 	.word	0x00008270


	//   ....[3]....
        /*068c*/ 	.word	0x000082a0


	//   ....[4]....
        /*0690*/ 	.word	0x00009a40


	//----- nvinfo : EIATTR_MAX_THREADS
	.align		4
.L_30:
        /*0694*/ 	.byte	0x04, 0x05
        /*0696*/ 	.short	(.L_32 - .L_31)
.L_31:
        /*0698*/ 	.word	0x00000180
        /*069c*/ 	.word	0x00000001
        /*06a0*/ 	.word	0x00000001


	//----- nvinfo : EIATTR_CRS_STACK_SIZE
	.align		4
.L_32:
        /*06a4*/ 	.byte	0x04, 0x1e
        /*06a6*/ 	.short	(.L_34 - .L_33)
.L_33:
        /*06a8*/ 	.word	0x00000000


	//----- nvinfo : EIATTR_CBANK_PARAM_SIZE
	.align		4
.L_34:
        /*06ac*/ 	.byte	0x03, 0x19
        /*06ae*/ 	.short	0x0470


	//----- nvinfo : EIATTR_PARAM_CBANK
	.align		4
        /*06b0*/ 	.byte	0x04, 0x0a
        /*06b2*/ 	.short	(.L_36 - .L_35)
	.align		4
.L_35:
        /*06b4*/ 	.word	index@(.nv.constant0._ZN7cutlass13device_kernelINS_4gemm6kernel13GemmUniversalIN4cute5tupleIJiiiiEEENS1_10collective13CollectiveMmaINS1_37MainloopSm90TmaGmmaWarpSpecializedFP8ILi18ENS5_IJNS4_1CILi1EEENSA_ILi4EEESB_EEENS1_32KernelTmaWarpSpecializedPingpongEEENS5_IJNSA_ILi64EEENSA_ILi128EEESG_EEENS_12float_e4m3_tENS5_IJlSB_lEEESJ_SK_NS4_8TiledMMAINS4_8MMA_AtomIJNS4_4SM904GMMA31MMA_64x128x32_F32E4M3E4M3_SS_TNILNSO_7ScaleInE1ELSQ_1EEEEEENS4_6LayoutINS5_IJSB_SB_SB_EEENS5_IJNSA_ILi0EEESV_SV_EEEEENS5_IJNS4_10UnderscoreESY_SY_EEEEENS4_23SM90_TMA_LOAD_MULTICASTENS4_14ComposedLayoutINS4_7SwizzleILi2ELi4ELi3EEENS4_18smem_ptr_flag_bitsILi8EEENST_INS5_IJNSA_ILi8EEESG_EEENS5_IJSG_SB_EEEEEEEvNS4_8identityENS4_13SM90_TMA_LOADES1B_vS1C_EENS_8epilogue10collective6detail29Sm90TmaWarpSpecializedAdapterINS1G_15DefaultEpilogueISJ_SK_SK_NS1F_6thread17LinearCombinationISJ_Li1EffLNS1K_9ScaleType4KindE0ELNS_15FloatRoundStyleE2ESJ_EENS1_15EpilogueDefaultEEEEEvvEEEEvNT_6ParamsE)
        /*06b8*/ 	.short	0x0210
        /*06ba*/ 	.short	0x0470


	//----- nvinfo : EIATTR_SW_WAR
	.align		4
.L_36:
        /*06bc*/ 	.byte	0x04, 0x36
        /*06be*/ 	.short	(.L_38 - .L_37)
.L_37:
        /*06c0*/ 	.word	0x00000008
.L_38:


//--------------------- .nv.callgraph             --------------------------
	.section	.nv.callgraph,"",@"SHT_CUDA_CALLGRAPH"
	.align	4
	.sectionentsize	8
	.align		4
        /*0000*/ 	.word	0x00000000
	.align		4
        /*0004*/ 	.word	0xffffffff
	.align		4
        /*0008*/ 	.word	0x00000000
	.align		4
        /*000c*/ 	.word	0xfffffffe
	.align		4
        /*0010*/ 	.word	0x00000000
	.align		4
        /*0014*/ 	.word	0xfffffffd
	.align		4
        /*0018*/ 	.word	0x00000000
	.align		4
        /*001c*/ 	.word	0xfffffffc


//--------------------- .nv.constant4             --------------------------
	.section	.nv.constant4,"a",@progbits
	.align	8
	.align		8
.nv.constant4:
        /*0000*/ 	.dword	_ZN40_INTERNAL_6abcc490_4_k_cu_6b1bc756_259524cuda3std3__45__cpo5beginE
	.align		8
        /*0008*/ 	.dword	_ZN40_INTERNAL_6abcc490_4_k_cu_6b1bc756_259524cuda3std3__45__cpo3endE
	.align		8
        /*0010*/ 	.dword	_ZN40_INTERNAL_6abcc490_4_k_cu_6b1bc756_259524cuda3std3__45__cpo6cbeginE
	.align		8
        /*0018*/ 	.dword	_ZN40_INTERNAL_6abcc490_4_k_cu_6b1bc756_259524cuda3std3__45__cpo4cendE
	.align		8
        /*0020*/ 	.dword	_ZN40_INTERNAL_6abcc490_4_k_cu_6b1bc756_259524cuda3std3__442_GLOBAL__N__6abcc490_4_k_cu_6b1bc756_259526ignoreE
	.align		8
        /*0028*/ 	.dword	_ZN40_INTERNAL_6abcc490_4_k_cu_6b1bc756_259524cuda3std3__419piecewise_constructE
	.align		8
        /*0030*/ 	.dword	_ZN40_INTERNAL_6abcc490_4_k_cu_6b1bc756_259524cuda3std3__48in_placeE
	.align		8
        /*0038*/ 	.dword	_ZN40_INTERNAL_6abcc490_4_k_cu_6b1bc756_259524cuda3std6ranges3__45__cpo4swapE
	.align		8
        /*0040*/ 	.dword	_ZN40_INTERNAL_6abcc490_4_k_cu_6b1bc756_259524cuda3std6ranges3__45__cpo9iter_moveE
	.align		8
        /*0048*/ 	.dword	_ZN40_INTERNAL_6abcc490_4_k_cu_6b1bc756_259524cute7productE
	.align		8
        /*0050*/ 	.dword	_ZN40_INTERNAL_6abcc490_4_k_cu_6b1bc756_259524cute1_E


//--------------------- .text._ZN7cutlass13device_kernelINS_4gemm6kernel13GemmUniversalIN4cute5tupleIJiiiiEEENS1_10collective13CollectiveMmaINS1_37MainloopSm90TmaGmmaWarpSpecializedFP8ILi18ENS5_IJNS4_1CILi1EEENSA_ILi4EEESB_EEENS1_32KernelTmaWarpSpecializedPingpongEEENS5_IJNSA_ILi64EEENSA_ILi128EEESG_EEENS_12float_e4m3_tENS5_IJlSB_lEEESJ_SK_NS4_8TiledMMAINS4_8MMA_AtomIJNS4_4SM904GMMA31MMA_64x128x32_F32E4M3E4M3_SS_TNILNSO_7ScaleInE1ELSQ_1EEEEEENS4_6LayoutINS5_IJSB_SB_SB_EEENS5_IJNSA_ILi0EEESV_SV_EEEEENS5_IJNS4_10UnderscoreESY_SY_EEEEENS4_23SM90_TMA_LOAD_MULTICASTENS4_14ComposedLayoutINS4_7SwizzleILi2ELi4ELi3EEENS4_18smem_ptr_flag_bitsILi8EEENST_INS5_IJNSA_ILi8EEESG_EEENS5_IJSG_SB_EEEEEEEvNS4_8identityENS4_13SM90_TMA_LOADES1B_vS1C_EENS_8epilogue10collective6detail29Sm90TmaWarpSpecializedAdapterINS1G_15DefaultEpilogueISJ_SK_SK_NS1F_6thread17LinearCombinationISJ_Li1EffLNS1K_9ScaleType4KindE0ELNS_15FloatRoundStyleE2ESJ_EENS1_15EpilogueDefaultEEEEEvvEEEEvNT_6ParamsE --------------------------
	.section	.text._ZN7cutlass13device_kernelINS_4gemm6kernel13GemmUniversalIN4cute5tupleIJiiiiEEENS1_10collective13CollectiveMmaINS1_37MainloopSm90TmaGmmaWarpSpecializedFP8ILi18ENS5_IJNS4_1CILi1EEENSA_ILi4EEESB_EEENS1_32KernelTmaWarpSpecializedPingpongEEENS5_IJNSA_ILi64EEENSA_ILi128EEESG_EEENS_12float_e4m3_tENS5_IJlSB_lEEESJ_SK_NS4_8TiledMMAINS4_8MMA_AtomIJNS4_4SM904GMMA31MMA_64x128x32_F32E4M3E4M3_SS_TNILNSO_7ScaleInE1ELSQ_1EEEEEENS4_6LayoutINS5_IJSB_SB_SB_EEENS5_IJNSA_ILi0EEESV_SV_EEEEENS5_IJNS4_10UnderscoreESY_SY_EEEEENS4_23SM90_TMA_LOAD_MULTICASTENS4_14ComposedLayoutINS4_7SwizzleILi2ELi4ELi3EEENS4_18smem_ptr_flag_bitsILi8EEENST_INS5_IJNSA_ILi8EEESG_EEENS5_IJSG_SB_EEEEEEEvNS4_8identityENS4_13SM90_TMA_LOADES1B_vS1C_EENS_8epilogue10collective6detail29Sm90TmaWarpSpecializedAdapterINS1G_15DefaultEpilogueISJ_SK_SK_NS1F_6thread17LinearCombinationISJ_Li1EffLNS1K_9ScaleType4KindE0ELNS_15FloatRoundStyleE2ESJ_EENS1_15EpilogueDefaultEEEEEvvEEEEvNT_6ParamsE,"ax",@progbits
	.align	128
.text._ZN7cutlass13device_kernelINS_4gemm6kernel13GemmUniversalIN4cute5tupleIJiiiiEEENS1_10collective13CollectiveMmaINS1_37MainloopSm90TmaGmmaWarpSpecializedFP8ILi18ENS5_IJNS4_1CILi1EEENSA_ILi4EEESB_EEENS1_32KernelTmaWarpSpecializedPingpongEEENS5_IJNSA_ILi64EEENSA_ILi128EEESG_EEENS_12float_e4m3_tENS5_IJlSB_lEEESJ_SK_NS4_8TiledMMAINS4_8MMA_AtomIJNS4_4SM904GMMA31MMA_64x128x32_F32E4M3E4M3_SS_TNILNSO_7ScaleInE1ELSQ_1EEEEEENS4_6LayoutINS5_IJSB_SB_SB_EEENS5_IJNSA_ILi0EEESV_SV_EEEEENS5_IJNS4_10UnderscoreESY_SY_EEEEENS4_23SM90_TMA_LOAD_MULTICASTENS4_14ComposedLayoutINS4_7SwizzleILi2ELi4ELi3EEENS4_18smem_ptr_flag_bitsILi8EEENST_INS5_IJNSA_ILi8EEESG_EEENS5_IJSG_SB_EEEEEEEvNS4_8identityENS4_13SM90_TMA_LOADES1B_vS1C_EENS_8epilogue10collective6detail29Sm90TmaWarpSpecializedAdapterINS1G_15DefaultEpilogueISJ_SK_SK_NS1F_6thread17LinearCombinationISJ_Li1EffLNS1K_9ScaleType4KindE0ELNS_15FloatRoundStyleE2ESJ_EENS1_15EpilogueDefaultEEEEEvvEEEEvNT_6ParamsE:
        .type           _ZN7cutlass13device_kernelINS_4gemm6kernel13GemmUniversalIN4cute5tupleIJiiiiEEENS1_10collective13CollectiveMmaINS1_37MainloopSm90TmaGmmaWarpSpecializedFP8ILi18ENS5_IJNS4_1CILi1EEENSA_ILi4EEESB_EEENS1_32KernelTmaWarpSpecializedPingpongEEENS5_IJNSA_ILi64EEENSA_ILi128EEESG_EEENS_12float_e4m3_tENS5_IJlSB_lEEESJ_SK_NS4_8TiledMMAINS4_8MMA_AtomIJNS4_4SM904GMMA31MMA_64x128x32_F32E4M3E4M3_SS_TNILNSO_7ScaleInE1ELSQ_1EEEEEENS4_6LayoutINS5_IJSB_SB_SB_EEENS5_IJNSA_ILi0EEESV_SV_EEEEENS5_IJNS4_10UnderscoreESY_SY_EEEEENS4_23SM90_TMA_LOAD_MULTICASTENS4_14ComposedLayoutINS4_7SwizzleILi2ELi4ELi3EEENS4_18smem_ptr_flag_bitsILi8EEENST_INS5_IJNSA_ILi8EEESG_EEENS5_IJSG_SB_EEEEEEEvNS4_8identityENS4_13SM90_TMA_LOADES1B_vS1C_EENS_8epilogue10collective6detail29Sm90TmaWarpSpecializedAdapterINS1G_15DefaultEpilogueISJ_SK_SK_NS1F_6thread17LinearCombinationISJ_Li1EffLNS1K_9ScaleType4KindE0ELNS_15FloatRoundStyleE2ESJ_EENS1_15EpilogueDefaultEEEEEvvEEEEvNT_6ParamsE,@function
        .size           _ZN7cutlass13device_kernelINS_4gemm6kernel13GemmUniversalIN4cute5tupleIJiiiiEEENS1_10collective13CollectiveMmaINS1_37MainloopSm90TmaGmmaWarpSpecializedFP8ILi18ENS5_IJNS4_1CILi1EEENSA_ILi4EEESB_EEENS1_32KernelTmaWarpSpecializedPingpongEEENS5_IJNSA_ILi64EEENSA_ILi128EEESG_EEENS_12float_e4m3_tENS5_IJlSB_lEEESJ_SK_NS4_8TiledMMAINS4_8MMA_AtomIJNS4_4SM904GMMA31MMA_64x128x32_F32E4M3E4M3_SS_TNILNSO_7ScaleInE1ELSQ_1EEEEEENS4_6LayoutINS5_IJSB_SB_SB_EEENS5_IJNSA_ILi0EEESV_SV_EEEEENS5_IJNS4_10UnderscoreESY_SY_EEEEENS4_23SM90_TMA_LOAD_MULTICASTENS4_14ComposedLayoutINS4_7SwizzleILi2ELi4ELi3EEENS4_18smem_ptr_flag_bitsILi8EEENST_INS5_IJNSA_ILi8EEESG_EEENS5_IJSG_SB_EEEEEEEvNS4_8identityENS4_13SM90_TMA_LOADES1B_vS1C_EENS_8epilogue10collective6detail29Sm90TmaWarpSpecializedAdapterINS1G_15DefaultEpilogueISJ_SK_SK_NS1F_6thread17LinearCombinationISJ_Li1EffLNS1K_9ScaleType4KindE0ELNS_15FloatRoundStyleE2ESJ_EENS1_15EpilogueDefaultEEEEEvvEEEEvNT_6ParamsE,(.L_x_237 - _ZN7cutlass13device_kernelINS_4gemm6kernel13GemmUniversalIN4cute5tupleIJiiiiEEENS1_10collective13CollectiveMmaINS1_37MainloopSm90TmaGmmaWarpSpecializedFP8ILi18ENS5_IJNS4_1CILi1EEENSA_ILi4EEESB_EEENS1_32KernelTmaWarpSpecializedPingpongEEENS5_IJNSA_ILi64EEENSA_ILi128EEESG_EEENS_12float_e4m3_tENS5_IJlSB_lEEESJ_SK_NS4_8TiledMMAINS4_8MMA_AtomIJNS4_4SM904GMMA31MMA_64x128x32_F32E4M3E4M3_SS_TNILNSO_7ScaleInE1ELSQ_1EEEEEENS4_6LayoutINS5_IJSB_SB_SB_EEENS5_IJNSA_ILi0EEESV_SV_EEEEENS5_IJNS4_10UnderscoreESY_SY_EEEEENS4_23SM90_TMA_LOAD_MULTICASTENS4_14ComposedLayoutINS4_7SwizzleILi2ELi4ELi3EEENS4_18smem_ptr_flag_bitsILi8EEENST_INS5_IJNSA_ILi8EEESG_EEENS5_IJSG_SB_EEEEEEEvNS4_8identityENS4_13SM90_TMA_LOADES1B_vS1C_EENS_8epilogue10collective6detail29Sm90TmaWarpSpecializedAdapterINS1G_15DefaultEpilogueISJ_SK_SK_NS1F_6thread17LinearCombinationISJ_Li1EffLNS1K_9ScaleType4KindE0ELNS_15FloatRoundStyleE2ESJ_EENS1_15EpilogueDefaultEEEEEvvEEEEvNT_6ParamsE)
        .other          _ZN7cutlass13device_kernelINS_4gemm6kernel13GemmUniversalIN4cute5tupleIJiiiiEEENS1_10collective13CollectiveMmaINS1_37MainloopSm90TmaGmmaWarpSpecializedFP8ILi18ENS5_IJNS4_1CILi1EEENSA_ILi4EEESB_EEENS1_32KernelTmaWarpSpecializedPingpongEEENS5_IJNSA_ILi64EEENSA_ILi128EEESG_EEENS_12float_e4m3_tENS5_IJlSB_lEEESJ_SK_NS4_8TiledMMAINS4_8MMA_AtomIJNS4_4SM904GMMA31MMA_64x128x32_F32E4M3E4M3_SS_TNILNSO_7ScaleInE1ELSQ_1EEEEEENS4_6LayoutINS5_IJSB_SB_SB_EEENS5_IJNSA_ILi0EEESV_SV_EEEEENS5_IJNS4_10UnderscoreESY_SY_EEEEENS4_23SM90_TMA_LOAD_MULTICASTENS4_14ComposedLayoutINS4_7SwizzleILi2ELi4ELi3EEENS4_18smem_ptr_flag_bitsILi8EEENST_INS5_IJNSA_ILi8EEESG_EEENS5_IJSG_SB_EEEEEEEvNS4_8identityENS4_13SM90_TMA_LOADES1B_vS1C_EENS_8epilogue10collective6detail29Sm90TmaWarpSpecializedAdapterINS1G_15DefaultEpilogueISJ_SK_SK_NS1F_6thread17LinearCombinationISJ_Li1EffLNS1K_9ScaleType4KindE0ELNS_15FloatRoundStyleE2ESJ_EENS1_15EpilogueDefaultEEEEEvvEEEEvNT_6ParamsE,@"STO_CUDA_ENTRY STV_DEFAULT"
_ZN7cutlass13device_kernelINS_4gemm6kernel13GemmUniversalIN4cute5tupleIJiiiiEEENS1_10collective13CollectiveMmaINS1_37MainloopSm90TmaGmmaWarpSpecializedFP8ILi18ENS5_IJNS4_1CILi1EEENSA_ILi4EEESB_EEENS1_32KernelTmaWarpSpecializedPingpongEEENS5_IJNSA_ILi64EEENSA_ILi128EEESG_EEENS_12float_e4m3_tENS5_IJlSB_lEEESJ_SK_NS4_8TiledMMAINS4_8MMA_AtomIJNS4_4SM904GMMA31MMA_64x128x32_F32E4M3E4M3_SS_TNILNSO_7ScaleInE1ELSQ_1EEEEEENS4_6LayoutINS5_IJSB_SB_SB_EEENS5_IJNSA_ILi0EEESV_SV_EEEEENS5_IJNS4_10UnderscoreESY_SY_EEEEENS4_23SM90_TMA_LOAD_MULTICASTENS4_14ComposedLayoutINS4_7SwizzleILi2ELi4ELi3EEENS4_18smem_ptr_flag_bitsILi8EEENST_INS5_IJNSA_ILi8EEESG_EEENS5_IJSG_SB_EEEEEEEvNS4_8identityENS4_13SM90_TMA_LOADES1B_vS1C_EENS_8epilogue10collective6detail29Sm90TmaWarpSpecializedAdapterINS1G_15DefaultEpilogueISJ_SK_SK_NS1F_6thread17LinearCombinationISJ_Li1EffLNS1K_9ScaleType4KindE0ELNS_15FloatRoundStyleE2ESJ_EENS1_15EpilogueDefaultEEEEEvvEEEEvNT_6ParamsE:
[----:B------:R-:W-:Y:S01]  /*0000*/  LDC R1, c[0x0][0x28] ;  /* 0x00000a00ff017b82 */ /* 0x000fe20000000800 */
[----:B------:R-:W0:Y:S01]  /*0010*/  S2R R16, SR_TID.X ;  /* 0x0000000000107919 */ /* 0x000e220000002100 */
[----:B------:R-:W-:Y:S01]  /*0020*/  ELECT P0, URZ, PT ;  /* 0x00000000003f782f */ /* 0x000fe20003800000 */
[----:B------:R-:W-:Y:S01]  /*0030*/  BSSY B0, `(.L_x_0) ;  /* 0x000000f000007945 */ /* 0x000fe20003800000 */
[--C-:B0-----:R-:W-:Y:S02]  /*0040*/  SHF.R.U32.HI R0, RZ, 0x5, R16.reuse ;  /* 0x00000005ff007819 */ /* 0x101fe40000011610 */
[----:B------:R-:W-:-:S03]  /*0050*/  SHF.R.U32.HI R4, RZ, 0x7, R16 ;  /* 0x00000007ff047819 */ /* 0x000fc60000011610 */
[----:B------:R-:W0:Y:S04]  /*0060*/  SHFL.IDX PT, R2, R0, RZ, 0x1f ;  /* 0x00001fff00027589 */ /* 0x000e2800000e0000 */
[----:B------:R1:W2:Y:S01]  /*0070*/  SHFL.IDX PT, R5, R4, RZ, 0x1f ;  /* 0x00001fff04057589 */ /* 0x0002a200000e0000 */
[----:B0-----:R-:W-:-:S13]  /*0080*/  ISETP.NE.OR P0, PT, R2, RZ, !P0 ;  /* 0x000000ff0200720c */ /* 0x001fda0004705670 */
[----:B-12---:R-:W-:Y:S05]  /*0090*/  @P0 BRA `(.L_x_1) ;  /* 0x0000000000200947 */ /* 0x006fea0003800000 */
[----:B------:R-:W-:Y:S02]  /*00a0*/  ULDC.64 UR4, c[0x0][0x198] ;  /* 0x0000660000047ab9 */ /* 0x000fe40000000a00 */
[----:B------:R-:W-:Y:S02]  /*00b0*/  UIADD3 UR6, UP0, UR4, 0xf0, URZ ;  /* 0x000000f004067890 */ /* 0x000fe4000ff1e03f */
[----:B------:R-:W-:Y:S02]  /*00c0*/  UIADD3 UR4, UP1, UR4, 0x1f0, URZ ;  /* 0x000001f004047890 */ /* 0x000fe4000ff3e03f */
[----:B------:R-:W-:Y:S02]  /*00d0*/  UIADD3.X UR7, URZ, UR5, URZ, UP0, !UPT ;  /* 0x000000053f077290 */ /* 0x000fe400087fe43f */
[----:B------:R-:W-:-:S07]  /*00e0*/  UIADD3.X UR5, URZ, UR5, URZ, UP1, !UPT ;  /* 0x000000053f057290 */ /* 0x000fce0008ffe43f */
[----:B------:R0:W-:Y:S02]  /*00f0*/  UTMACCTL.PF [UR6] ;  /* 0x00000000060079b9 */ /* 0x0001e40008040000 */
[----:B------:R0:W-:Y:S02]  /*0100*/  UTMACCTL.PF [UR4] ;  /* 0x00000000040079b9 */ /* 0x0001e40008040000 */
[----:B0-----:R-:W-:Y:S01]  /*0110*/  NOP ;  /* 0x0000000000007918 */ /* 0x001fe20000000000 */
.L_x_1:
[----:B------:R-:W-:Y:S05]  /*0120*/  BSYNC B0 ;  /* 0x0000000000007941 */ /* 0x000fea0003800000 */
.L_x_0:
[----:B------:R-:W0:Y:S01]  /*0130*/  SHFL.IDX PT, R6, R0, RZ, 0x1f ;  /* 0x00001fff00067589 */ /* 0x000e2200000e0000 */
[----:B------:R-:W-:Y:S02]  /*0140*/  SHF.R.S32.HI R3, RZ, 0x1f, R16 ;  /* 0x0000001fff037819 */ /* 0x000fe40000011410 */
[----:B0-----:R-:W-:-:S13]  /*0150*/  ISETP.NE.AND P0, PT, R6, RZ, PT ;  /* 0x000000ff0600720c */ /* 0x001fda0003f05270 */
[----:B------:R-:W-:Y:S05]  /*0160*/  @P0 BRA `(.L_x_2) ;  /* 0x0000000000d40947 */ /* 0x000fea0003800000 */
[----:B------:R-:W-:Y:S01]  /*0170*/  ELECT P0, URZ, PT ;  /* 0x00000000003f782f */ /* 0x000fe20003800000 */
[----:B------:R-:W-:-:S12]  /*0180*/  BSSY B0, `(.L_x_2) ;  /* 0x0000033000007945 */ /* 0x000fd80003800000 */
[----:B------:R-:W-:Y:S05]  /*0190*/  @!P0 BRA `(.L_x_3) ;  /* 0x0000000000c48947 */ /* 0x000fea0003800000 */
[----:B------:R-:W0:Y:S01]  /*01a0*/  S2UR UR8, SR_CgaCtaId ;  /* 0x00000000000879c3 */ /* 0x000e220000008800 */
[----:B------:R-:W-:Y:S01]  /*01b0*/  UMOV UR4, 0x400 ;  /* 0x0000040000047882 */ /* 0x000fe20000000000 */
[----:B------:R-:W-:Y:S01]  /*01c0*/  UMOV UR5, 0x1 ;  /* 0x0000000100057882 */ /* 0x000fe20000000000 */
[----:B------:R-:W-:Y:S02]  /*01d0*/  UMOV UR6, 0x4 ;  /* 0x0000000400067882 */ /* 0x000fe40000000000 */
[----:B------:R-:W-:-:S04]  /*01e0*/  UIADD3 UR6, -UR6, 0x100000, URZ ;  /* 0x0010000006067890 */ /* 0x000fc8000fffe13f */
[----:B------:R-:W-:Y:S02]  /*01f0*/  USHF.L.U32 UR7, UR6, 0xb, URZ ;  /* 0x0000000b06077899 */ /* 0x000fe4000800063f */
[----:B------:R-:W-:Y:S02]  /*0200*/  USHF.L.U32 UR6, UR6, 0x1, URZ ;  /* 0x0000000106067899 */ /* 0x000fe4000800063f */
[----:B0-----:R-:W-:Y:S02]  /*0210*/  ULEA UR8, UR8, UR4, 0x18 ;  /* 0x0000000408087291 */ /* 0x001fe4000f8ec03f */
[----:B------:R-:W-:-:S04]  /*0220*/  UIADD3 UR4, -UR5, 0x100000, URZ ;  /* 0x0010000005047890 */ /* 0x000fc8000fffe13f */
[----:B------:R-:W-:Y:S02]  /*0230*/  USHF.L.U32 UR5, UR4, 0xb, URZ ;  /* 0x0000000b04057899 */ /* 0x000fe4000800063f */
[----:B------:R-:W-:Y:S01]  /*0240*/  USHF.L.U32 UR4, UR4, 0x1, URZ ;  /* 0x0000000104047899 */ /* 0x000fe2000800063f */
[----:B------:R-:W0:Y:S11]  /*0250*/  FENCE.VIEW.ASYNC.S ;  /* 0x00000000000073c6 */ /* 0x000e360000000000 */
[----:B0-----:R0:W1:Y:S01]  /*0260*/  SYNCS.EXCH.64 URZ, [UR8], UR4 ;  /* 0x00000004083f75b2 */ /* 0x0010620008000100 */
[----:B------:R0:W2:Y:S01]  /*0270*/  SYNCS.EXCH.64 URZ, [UR8+0x90], UR6 ;  /* 0x00009006083f75b2 */ /* 0x0000a20008000100 */
[----:B------:R0:W3:Y:S01]  /*0280*/  SYNCS.EXCH.64 URZ, [UR8+0x8], UR4 ;  /* 0x00000804083f75b2 */ /* 0x0000e20008000100 */
[----:B------:R0:W4:Y:S01]  /*0290*/  SYNCS.EXCH.64 URZ, [UR8+0x98], UR6 ;  /* 0x00009806083f75b2 */ /* 0x0001220008000100 */
[----:B------:R0:W0:Y:S01]  /*02a0*/  SYNCS.EXCH.64 URZ, [UR8+0x10], UR4 ;  /* 0x00001004083f75b2 */ /* 0x0000220008000100 */
        /* <DEDUP_REMOVED lines=31> */
[----:B-1234-:R-:W-:Y:S01]  /*04a0*/  NOP ;  /* 0x0000000000007918 */ /* 0x01efe20000000000 */
.L_x_3:
[----:B0-----:R-:W-:Y:S05]  /*04b0*/  BSYNC B0 ;  /* 0x0000000000007941 */ /* 0x001fea0003800000 */
.L_x_2:
[----:B------:R-:W0:Y:S01]  /*04c0*/  SHFL.IDX PT, R10, R0, RZ, 0x1f ;  /* 0x00001fff000a7589 */ /* 0x000e2200000e0000 */
[----:B------:R-:W-:Y:S01]  /*04d0*/  LEA.HI R3, R3, R16, RZ, 0x7 ;  /* 0x0000001003037211 */ /* 0x000fe200078f38ff */
[----:B------:R-:W1:Y:S01]  /*04e0*/  S2UR UR12, SR_CTAID.X ;  /* 0x00000000000c79c3 */ /* 0x000e620000002500 */
[----:B------:R-:W-:Y:S01]  /*04f0*/  ELECT P0, URZ, PT ;  /* 0x00000000003f782f */ /* 0x000fe20003800000 */
[----:B------:R-:W2:Y:S01]  /*0500*/  SHFL.IDX PT, R9, R0, RZ, 0x1f ;  /* 0x00001fff00097589 */ /* 0x000ea200000e0000 */
[----:B------:R-:W-:Y:S02]  /*0510*/  LOP3.LUT R3, R3, 0xffffff80, RZ, 0xc0, !PT ;  /* 0xffffff8003037812 */ /* 0x000fe400078ec0ff */
[----:B------:R-:W-:Y:S01]  /*0520*/  ELECT P1, URZ, PT ;  /* 0x00000000003f782f */ /* 0x000fe20003820000 */
[----:B------:R-:W-:Y:S01]  /*0530*/  NOP ;  /* 0x0000000000007918 */ /* 0x000fe20000000000 */
[----:B------:R-:W3:Y:S01]  /*0540*/  S2R R12, SR_CTAID.Y ;  /* 0x00000000000c7919 */ /* 0x000ee20000002600 */
[----:B------:R-:W-:Y:S01]  /*0550*/  ULDC UR4, c[0x0][0x150] ;  /* 0x0000540000047ab9 */ /* 0x000fe20000000800 */
[----:B------:R-:W-:Y:S01]  /*0560*/  IMAD.IADD R14, R16, 0x1, -R3 ;  /* 0x00000001100e7824 */ /* 0x000fe200078e0a03 */
[----:B------:R-:W4:Y:S01]  /*0570*/  LDC R25, c[0x0][0x148] ;  /* 0x00005200ff197b82 */ /* 0x000f220000000800 */
[----:B------:R3:W5:Y:S01]  /*0580*/  SHFL.IDX PT, R11, R4, RZ, 0x1f ;  /* 0x00001fff040b7589 */ /* 0x00076200000e0000 */
[----:B------:R-:W-:Y:S01]  /*0590*/  UMOV UR11, 0x80 ;  /* 0x00000080000b7882 */ /* 0x000fe20000000000 */
[----:B------:R-:W-:Y:S01]  /*05a0*/  NOP ;  /* 0x0000000000007918 */ /* 0x000fe20000000000 */
[----:B------:R-:W-:Y:S01]  /*05b0*/  SHF.R.S32.HI R23, RZ, 0x1f, R14 ;  /* 0x0000001fff177819 */ /* 0x000fe2000001140e */
[C---:B------:R-:W-:Y:S01]  /*05c0*/  VIADD R38, R5.reuse, 0xffffffff ;  /* 0xffffffff05267836 */ /* 0x040fe20000000000 */
[----:B------:R-:W-:-:S02]  /*05d0*/  ISETP.NE.AND P2, PT, R5, RZ, PT ;  /* 0x000000ff0500720c */ /* 0x000fc40003f45270 */
[----:B------:R-:W-:Y:S02]  /*05e0*/  LEA.HI R3, R23, R14, RZ, 0x3 ;  /* 0x0000000e17037211 */ /* 0x000fe400078f18ff */
[----:B------:R-:W-:Y:S02]  /*05f0*/  ISETP.GE.U32.AND P5, PT, R38, 0x2, PT ;  /* 0x000000022600780c */ /* 0x000fe40003fa6070 */
[--C-:B------:R-:W-:Y:S02]  /*0600*/  SHF.R.S32.HI R7, RZ, 0x3, R3.reuse ;  /* 0x00000003ff077819 */ /* 0x100fe40000011403 */
[----:B0-----:R-:W-:Y:S02]  /*0610*/  ISETP.NE.OR P0, PT, R10, RZ, !P0 ;  /* 0x000000ff0a00720c */ /* 0x001fe40004705670 */
[----:B------:R-:W-:Y:S01]  /*0620*/  SHF.R.S32.HI R8, RZ, 0x1f, R3 ;  /* 0x0000001fff087819 */ /* 0x000fe20000011403 */
[----:B------:R-:W0:Y:S01]  /*0630*/  LDC R10, c[0x0][0x140] ;  /* 0x00005000ff0a7b82 */ /* 0x000e220000000800 */
[----:B--2---:R-:W-:-:S02]  /*0640*/  ISETP.NE.OR P1, PT, R9, RZ, !P1 ;  /* 0x000000ff0900720c */ /* 0x004fc40004f25670 */
[----:B------:R-:W-:Y:S02]  /*0650*/  LEA.HI R8, R8, R7, RZ, 0x2 ;  /* 0x0000000708087211 */ /* 0x000fe400078f10ff */
[----:B-1----:R-:W-:Y:S02]  /*0660*/  I2FP.F32.U32 R0, UR12 ;  /* 0x0000000c00007c45 */ /* 0x002fe40008201000 */
[----:B------:R-:W-:Y:S01]  /*0670*/  LOP3.LUT R8, R8, 0xfffffffc, RZ, 0xc0, !PT ;  /* 0xfffffffc08087812 */ /* 0x000fe200078ec0ff */
[----:B------:R-:W1:Y:S01]  /*0680*/  LDC R9, c[0x0][0x144] ;  /* 0x00005100ff097b82 */ /* 0x000e620000000800 */
[----:B------:R-:W-:Y:S01]  /*0690*/  SHF.R.S32.HI R3, RZ, 0x1f, R2 ;  /* 0x0000001fff037819 */ /* 0x000fe20000011402 */
[----:B------:R-:W-:Y:S01]  /*06a0*/  VOTEU.ALL UP0, P0 ;  /* 0x00000000003f7886 */ /* 0x000fe20000000000 */
[----:B------:R-:W-:Y:S01]  /*06b0*/  FMUL R0, R0, UR4 ;  /* 0x0000000400007c20 */ /* 0x000fe20008400000 */
[----:B---3--:R-:W-:Y:S01]  /*06c0*/  I2FP.F32.U32 R4, R12 ;  /* 0x0000000c00047245 */ /* 0x008fe20000201000 */
[----:B------:R-:W-:Y:S01]  /*06d0*/  ULDC UR4, c[0x0][0x154] ;  /* 0x0000550000047ab9 */ /* 0x000fe20000000800 */
[----:B------:R-:W-:Y:S01]  /*06e0*/  VOTEU.ALL UP1, P1 ;  /* 0x00000000003f7886 */ /* 0x000fe20000820000 */
[----:B------:R-:W-:Y:S01]  /*06f0*/  IMAD.IADD R8, R7, 0x1, -R8 ;  /* 0x0000000107087824 */ /* 0x000fe200078e0a08 */
[----:B------:R-:W2:Y:S01]  /*0700*/  @!UP0 S2UR UR7, SR_CgaCtaId ;  /* 0x00000000000789c3 */ /* 0x000ea20000008800 */
[----:B------:R-:W-:Y:S01]  /*0710*/  SHF.R.S32.HI R7, RZ, 0x1f, R6 ;  /* 0x0000001fff077819 */ /* 0x000fe20000011406 */
[----:B------:R-:W-:Y:S01]  /*0720*/  FMUL R4, R4, UR4 ;  /* 0x0000000404047c20 */ /* 0x000fe20008400000 */
[----:B------:R-:W-:Y:S01]  /*0730*/  LEA.HI R3, R3, R2, RZ, 0x2 ;  /* 0x0000000203037211 */ /* 0x000fe200078f10ff */
[----:B------:R-:W3:Y:S01]  /*0740*/  F2I.U32.TRUNC.NTZ R0, R0 ;  /* 0x0000000000007305 */ /* 0x000ee2000020f000 */
[----:B------:R-:W-:Y:S01]  /*0750*/  LEA.HI R7, R7, R6, RZ, 0x2 ;  /* 0x0000000607077211 */ /* 0x000fe200078f10ff */
[----:B------:R-:W-:Y:S01]  /*0760*/  UMOV UR4, 0x20 ;  /* 0x0000002000047882 */ /* 0x000fe20000000000 */
[----:B------:R-:W-:Y:S01]  /*0770*/  LOP3.LUT R3, R3, 0xfffffffc, RZ, 0xc0, !PT ;  /* 0xfffffffc03037812 */ /* 0x000fe200078ec0ff */
[----:B------:R-:W5:Y:S01]  /*0780*/  @!UP1 S2UR UR10, SR_CgaCtaId ;  /* 0x00000000000a99c3 */ /* 0x000f620000008800 */
[----:B------:R-:W-:Y:S01]  /*0790*/  LOP3.LUT R7, R7, 0x3ffffffc, RZ, 0xc0, !PT ;  /* 0x3ffffffc07077812 */ /* 0x000fe200078ec0ff */
[----:B------:R-:W-:Y:S01]  /*07a0*/  @!UP0 UMOV UR6, 0x400 ;  /* 0x0000040000068882 */ /* 0x000fe20000000000 */
[----:B------:R-:W-:-:S04]  /*07b0*/  @!UP0 UIADD3 UR4, -UR4, 0x100000, URZ ;  /* 0x0010000004048890 */ /* 0x000fc8000fffe13f */
[----:B------:R-:W-:Y:S02]  /*07c0*/  @!UP0 USHF.L.U32 UR5, UR4, 0xb, URZ ;  /* 0x0000000b04058899 */ /* 0x000fe4000800063f */
[----:B------:R-:W-:Y:S01]  /*07d0*/  @!UP0 USHF.L.U32 UR4, UR4, 0x1, URZ ;  /* 0x0000000104048899 */ /* 0x000fe2000800063f */
[----:B------:R-:W4:Y:S01]  /*07e0*/  F2I.U32.TRUNC.NTZ R4, R4 ;  /* 0x0000000400047305 */ /* 0x000f22000020f000 */
[----:B------:R-:W-:Y:S01]  /*07f0*/  IMAD.IADD R17, R2, 0x1, -R3 ;  /* 0x0000000102117824 */ /* 0x000fe200078e0a03 */
[----:B------:R-:W-:Y:S01]  /*0800*/  @!UP1 UMOV UR9, 0x400 ;  /* 0x0000040000099882 */ /* 0x000fe20000000000 */
[----:B------:R-:W-:Y:S01]  /*0810*/  IMAD.IADD R7, R6, 0x1, -R7 ;  /* 0x0000000106077824 */ /* 0x000fe200078e0a07 */
[----:B0-----:R-:W-:Y:S01]  /*0820*/  ISETP.EQ.U32.AND P4, PT, R10, 0x1, PT ;  /* 0x000000010a00780c */ /* 0x001fe20003f82070 */
[----:B------:R-:W-:Y:S01]  /*0830*/  VOTEU.ALL UP2, P1 ;  /* 0x00000000003f7886 */ /* 0x000fe20000840000 */
[----:B------:R-:W-:Y:S01]  /*0840*/  VOTEU.ALL UP3, P1 ;  /* 0x00000000003f7886 */ /* 0x000fe20000860000 */
[----:B------:R-:W-:Y:S01]  /*0850*/  IMAD R7, R7, 0x4, R8 ;  /* 0x0000000407077824 */ /* 0x000fe200078e0208 */
[----:B------:R-:W-:Y:S01]  /*0860*/  VOTEU.ALL UP4, P1 ;  /* 0x00000000003f7886 */ /* 0x000fe20000880000 */
[----:B------:R-:W-:Y:S01]  /*0870*/  VOTEU.ALL UP5, P1 ;  /* 0x00000000003f7886 */ /* 0x000fe200008a0000 */
[----:B------:R-:W-:Y:S01]  /*0880*/  ISETP.NE.AND P1, PT, R17, 0x3, PT ;  /* 0x000000031100780c */ /* 0x000fe20003f25270 */
[----:B------:R-:W-:Y:S01]  /*0890*/  IMAD.SHL.U32 R10, R7, 0x4, RZ ;  /* 0x00000004070a7824 */ /* 0x000fe200078e00ff */
[----:B--2---:R-:W-:Y:S01]  /*08a0*/  @!UP0 ULEA UR8, UR7, UR6, 0x18 ;  /* 0x0000000607088291 */ /* 0x004fe2000f8ec03f */
[----:B---3--:R-:W-:Y:S01]  /*08b0*/  IMAD.MOV R0, RZ, RZ, -R0 ;  /* 0x000000ffff007224 */ /* 0x008fe200078e0a00 */
[----:B------:R-:W-:-:S04]  /*08c0*/  @!UP1 UIADD3 UR6, -UR11, 0x100000, URZ ;  /* 0x001000000b069890 */ /* 0x000fc8000fffe13f */
[----:B------:R-:W-:Y:S02]  /*08d0*/  @!UP1 USHF.L.U32 UR7, UR6, 0xb, URZ ;  /* 0x0000000b06079899 */ /* 0x000fe4000800063f */
[----:B------:R-:W-:Y:S01]  /*08e0*/  @!UP1 USHF.L.U32 UR6, UR6, 0x1, URZ ;  /* 0x0000000106069899 */ /* 0x000fe2000800063f */
[----:B----4-:R-:W-:Y:S01]  /*08f0*/  IMAD.MOV R24, RZ, RZ, -R4 ;  /* 0x000000ffff187224 */ /* 0x010fe200078e0a04 */
[----:B------:R-:W-:Y:S01]  /*0900*/  VOTEU.ALL UP0, P0 ;  /* 0x00000000003f7886 */ /* 0x000fe20000000000 */
[----:B------:R-:W-:Y:S01]  /*0910*/  LOP3.LUT R10, R7, 0xc, R10, 0x78, !PT ;  /* 0x0000000c070a7812 */ /* 0x000fe200078e780a */
[----:B-1----:R-:W-:Y:S01]  /*0920*/  IMAD R22, R9, R0, UR12 ;  /* 0x0000000c09167e24 */ /* 0x002fe2000f8e0200 */
[----:B------:R-:W-:Y:S01]  /*0930*/  ISETP.EQ.OR P1, PT, R17, RZ, !P1 ;  /* 0x000000ff1100720c */ /* 0x000fe20004f22670 */
[----:B-----5:R-:W-:Y:S01]  /*0940*/  @!UP1 ULEA UR9, UR10, UR9, 0x18 ;  /* 0x000000090a099291 */ /* 0x020fe2000f8ec03f */
[----:B------:R-:W-:Y:S01]  /*0950*/  IMAD R3, R25, R24, R12 ;  /* 0x0000001819037224 */ /* 0x000fe200078e020c */
[----:B------:R-:W-:Y:S01]  /*0960*/  VOTEU.ALL UP1, P0 ;  /* 0x00000000003f7886 */ /* 0x000fe20000020000 */
[----:B------:R-:W-:Y:S01]  /*0970*/  LOP3.LUT P0, RZ, R14, 0x7, RZ, 0xc0, !PT ;  /* 0x000000070eff7812 */ /* 0x000fe2000780c0ff */
[----:B------:R-:W0:Y:S02]  /*0980*/  FENCE.VIEW.ASYNC.S ;  /* 0x00000000000073c6 */ /* 0x000e240000000000 */
[----:B0-----:R0:W1:Y:S01]  /*0990*/  @!UP0 SYNCS.EXCH.64 URZ, [UR8+0x150], UR4 ;  /* 0x00015004083f85b2 */ /* 0x0010620008000100 */
[----:B------:R-:W-:-:S02]  /*09a0*/  ISETP.EQ.AND P1, PT, R5, RZ, P1 ;  /* 0x000000ff0500720c */ /* 0x000fc40000f22270 */
[----:B------:R-:W-:Y:S02]  /*09b0*/  ISETP.NE.AND P3, PT, R3, R10, PT ;  /* 0x0000000a0300720c */ /* 0x000fe40003f65270 */
[----:B------:R-:W-:Y:S02]  /*09c0*/  ISETP.LT.U32.AND P0, PT, R10, 0x4, !P0 ;  /* 0x000000040a00780c */ /* 0x000fe40004701070 */
[----:B------:R-:W-:Y:S02]  /*09d0*/  ISETP.EQ.OR P3, PT, R22, RZ, !P3 ;  /* 0x000000ff1600720c */ /* 0x000fe40005f62670 */
[----:B------:R-:W-:Y:S02]  /*09e0*/  SEL R7, RZ, 0x1, !P1 ;  /* 0x00000001ff077807 */ /* 0x000fe40004800000 */
[----:B------:R-:W-:Y:S02]  /*09f0*/  R2UR UR15, R11 ;  /* 0x000000000b0f72ca */ /* 0x000fe400000e0000 */
[----:B------:R-:W-:-:S02]  /*0a00*/  PLOP3.LUT P0, PT, P0, P3, PT, 0x80, 0x0 ;  /* 0x000000000000781c */ /* 0x000fc40000707070 */
[----:B------:R-:W-:Y:S01]  /*0a10*/  SEL R7, R7, 0x2, P5 ;  /* 0x0000000207077807 */ /* 0x000fe20002800000 */
[----:B------:R0:W2:Y:S01]  /*0a20*/  @!UP1 SYNCS.EXCH.64 URZ, [UR8+0x158], UR4 ;  /* 0x00015804083f95b2 */ /* 0x0000a20008000100 */
[----:B------:R-:W-:Y:S01]  /*0a30*/  NOP ;  /* 0x0000000000007918 */ /* 0x000fe20000000000 */
[----:B------:R0:W3:Y:S01]  /*0a40*/  @!UP2 SYNCS.EXCH.64 URZ, [UR9+0x130], UR6 ;  /* 0x00013006093fa5b2 */ /* 0x0000e20008000100 */
[----:B------:R0:W4:Y:S01]  /*0a50*/  @!UP3 SYNCS.EXCH.64 URZ, [UR9+0x138], UR6 ;  /* 0x00013806093fb5b2 */ /* 0x0001220008000100 */
[----:B------:R0:W0:Y:S01]  /*0a60*/  @!UP4 SYNCS.EXCH.64 URZ, [UR9+0x140], UR6 ;  /* 0x00014006093fc5b2 */ /* 0x0000220008000100 */
[----:B------:R0:W0:Y:S01]  /*0a70*/  @!UP5 SYNCS.EXCH.64 URZ, [UR9+0x148], UR6 ;  /* 0x00014806093fd5b2 */ /* 0x0000220008000100 */
[----:B------:R-:W-:Y:S01]  /*0a80*/  NOP ;  /* 0x0000000000007918 */ /* 0x000fe20000000000 */
[----:B------:R-:W-:Y:S05]  /*0a90*/  @!P4 BRA `(.L_x_4) ;  /* 0x000000000008c947 */ /* 0x000fea0003800000 */
[----:B01234-:R-:W-:Y:S01]  /*0aa0*/  UCGABAR_ARV ;  /* 0x00000000000079c7 */ /* 0x01ffe20008000000 */
[----:B------:R-:W-:Y:S05]  /*0ab0*/  BRA `(.L_x_5) ;  /* 0x0000000000047947 */ /* 0x000fea0003800000 */
.L_x_4:
[----:B01234-:R-:W-:Y:S01]  /*0ac0*/  NOP ;  /* 0x0000000000007918 */ /* 0x01ffe20000000000 */
.L_x_5:
[----:B------:R-:W-:Y:S01]  /*0ad0*/  ULDC.64 UR4, c[0x0][0x598] ;  /* 0x0001660000047ab9 */ /* 0x000fe20000000a00 */
[----:B------:R-:W-:Y:S01]  /*0ae0*/  ULDC.64 UR18, c[0x0][0x208] ;  /* 0x0000820000127ab9 */ /* 0x000fe20000000a00 */
[----:B------:R-:W-:-:S04]  /*0af0*/  ISETP.NE.U32.AND P1, PT, RZ, UR4, PT ;  /* 0x00000004ff007c0c */ /* 0x000fc8000bf25070 */
[----:B------:R-:W-:-:S13]  /*0b00*/  ISETP.NE.AND.EX P1, PT, RZ, UR5, PT, P1 ;  /* 0x00000005ff007c0c */ /* 0x000fda000bf25310 */
[----:B------:R-:W-:Y:S05]  /*0b10*/  @!P1 BRA `(.L_x_6) ;  /* 0x00000000001c9947 */ /* 0x000fea0003800000 */
[----:B------:R-:W0:Y:S02]  /*0b20*/  LDC.64 R2, c[0x0][0x598] ;  /* 0x00016600ff027b82 */ /* 0x000e240000000a00 */
[----:B0-----:R-:W2:Y:S02]  /*0b30*/  LDG.E.64 R2, desc[UR18][R2.64] ;  /* 0x0000001202027981 */ /* 0x001ea4000c1e1b00 */
[----:B--2---:R-:W-:-:S04]  /*0b40*/  ISETP.NE.U32.AND P1, PT, R2, RZ, PT ;  /* 0x000000ff0200720c */ /* 0x004fc80003f25070 */
[----:B------:R-:W-:-:S13]  /*0b50*/  ISETP.NE.AND.EX P1, PT, R3, RZ, PT, P1 ;  /* 0x000000ff0300720c */ /* 0x000fda0003f25310 */
[----:B------:R-:W-:Y:S05]  /*0b60*/  @!P1 BRA `(.L_x_6) ;  /* 0x0000000000089947 */ /* 0x000fea0003800000 */
[----:B------:R0:W5:Y:S01]  /*0b70*/  LD.E R11, desc[UR18][R2.64] ;  /* 0x00000012020b7980 */ /* 0x000162000c101900 */
[----:B------:R-:W-:Y:S05]  /*0b80*/  BRA `(.L_x_7) ;  /* 0x0000000000207947 */ /* 0x000fea0003800000 */
.L_x_6:
[----:B------:R-:W-:Y:S02]  /*0b90*/  ULDC.64 UR4, c[0x0][0x588] ;  /* 0x0001620000047ab9 */ /* 0x000fe40000000a00 */
[----:B------:R-:W-:-:S04]  /*0ba0*/  ISETP.NE.U32.AND P1, PT, RZ, UR4, PT ;  /* 0x00000004ff007c0c */ /* 0x000fc8000bf25070 */
[----:B------:R-:W-:-:S13]  /*0bb0*/  ISETP.NE.AND.EX P1, PT, RZ, UR5, PT, P1 ;  /* 0x00000005ff007c0c */ /* 0x000fda000bf25310 */
[----:B------:R-:W-:Y:S05]  /*0bc0*/  @!P1 BRA `(.L_x_8) ;  /* 0x00000000000c9947 */ /* 0x000fea0003800000 */
[----:B------:R-:W0:Y:S02]  /*0bd0*/  LDC.64 R2, c[0x0][0x588] ;  /* 0x00016200ff027b82 */ /* 0x000e240000000a00 */
[----:B0-----:R1:W5:Y:S01]  /*0be0*/  LDG.E R11, desc[UR18][R2.64] ;  /* 0x00000012020b7981 */ /* 0x001362000c1e1900 */
[----:B------:R-:W-:Y:S05]  /*0bf0*/  BRA `(.L_x_7) ;  /* 0x0000000000047947 */ /* 0x000fea0003800000 */
.L_x_8:
[----:B------:R-:W2:Y:S02]  /*0c00*/  LDC R11, c[0x0][0x580] ;  /* 0x00016000ff0b7b82 */ /* 0x000ea40000000800 */
.L_x_7:
[----:B------:R-:W-:Y:S02]  /*0c10*/  ULDC.64 UR4, c[0x0][0x5a0] ;  /* 0x0001680000047ab9 */ /* 0x000fe40000000a00 */
[----:B------:R-:W-:-:S04]  /*0c20*/  ISETP.NE.U32.AND P1, PT, RZ, UR4, PT ;  /* 0x00000004ff007c0c */ /* 0x000fc8000bf25070 */
[----:B------:R-:W-:-:S13]  /*0c30*/  ISETP.NE.AND.EX P1, PT, RZ, UR5, PT, P1 ;  /* 0x00000005ff007c0c */ /* 0x000fda000bf25310 */
[----:B------:R-:W-:Y:S05]  /*0c40*/  @!P1 BRA `(.L_x_9) ;  /* 0x00000000001c9947 */ /* 0x000fea0003800000 */
[----:B01----:R-:W0:Y:S02]  /*0c50*/  LDC.64 R2, c[0x0][0x5a0] ;  /* 0x00016800ff027b82 */ /* 0x003e240000000a00 */
[----:B0-----:R-:W3:Y:S02]  /*0c60*/  LDG.E.64 R2, desc[UR18][R2.64] ;  /* 0x0000001202027981 */ /* 0x001ee4000c1e1b00 */
[----:B---3--:R-:W-:-:S04]  /*0c70*/  ISETP.NE.U32.AND P1, PT, R2, RZ, PT ;  /* 0x000000ff0200720c */ /* 0x008fc80003f25070 */
[----:B------:R-:W-:-:S13]  /*0c80*/  ISETP.NE.AND.EX P1, PT, R3, RZ, PT, P1 ;  /* 0x000000ff0300720c */ /* 0x000fda0003f25310 */
[----:B------:R-:W-:Y:S05]  /*0c90*/  @!P1 BRA `(.L_x_9) ;  /* 0x0000000000089947 */ /* 0x000fea0003800000 */
[----:B------:R0:W5:Y:S01]  /*0ca0*/  LD.E R15, desc[UR18][R2.64] ;  /* 0x00000012020f7980 */ /* 0x000162000c101900 */
[----:B------:R-:W-:Y:S05]  /*0cb0*/  BRA `(.L_x_10) ;  /* 0x0000000000207947 */ /* 0x000fea0003800000 */
.L_x_9:
[----:B------:R-:W-:Y:S02]  /*0cc0*/  ULDC.64 UR4, c[0x0][0x590] ;  /* 0x0001640000047ab9 */ /* 0x000fe40000000a00 */
[----:B------:R-:W-:-:S04]  /*0cd0*/  ISETP.NE.U32.AND P1, PT, RZ, UR4, PT ;  /* 0x00000004ff007c0c */ /* 0x000fc8000bf25070 */
[----:B------:R-:W-:-:S13]  /*0ce0*/  ISETP.NE.AND.EX P1, PT, RZ, UR5, PT, P1 ;  /* 0x00000005ff007c0c */ /* 0x000fda000bf25310 */
[----:B------:R-:W-:Y:S05]  /*0cf0*/  @!P1 BRA `(.L_x_11) ;  /* 0x00000000000c9947 */ /* 0x000fea0003800000 */
[----:B01----:R-:W0:Y:S02]  /*0d00*/  LDC.64 R2, c[0x0][0x590] ;  /* 0x00016400ff027b82 */ /* 0x003e240000000a00 */
[----:B0-----:R1:W5:Y:S01]  /*0d10*/  LDG.E R15, desc[UR18][R2.64] ;  /* 0x00000012020f7981 */ /* 0x001362000c1e1900 */
[----:B------:R-:W-:Y:S05]  /*0d20*/  BRA `(.L_x_10) ;  /* 0x0000000000047947 */ /* 0x000fea0003800000 */
.L_x_11:
[----:B------:R-:W3:Y:S02]  /*0d30*/  LDC R15, c[0x0][0x584] ;  /* 0x00016100ff0f7b82 */ /* 0x000ee40000000800 */
.L_x_10:
[----:B------:R-:W4:Y:S01]  /*0d40*/  LDC R0, c[0x0][0x65c] ;  /* 0x00019700ff007b82 */ /* 0x000f220000000800 */
[----:B------:R-:W-:Y:S01]  /*0d50*/  ULDC UR8, c[0x0][0x28c] ;  /* 0x0000a30000087ab9 */ /* 0x000fe20000000800 */
[----:B------:R-:W-:Y:S01]  /*0d60*/  ISETP.NE.AND P1, PT, R5, 0x2, PT ;  /* 0x000000020500780c */ /* 0x000fe20003f25270 */
[----:B------:R-:W-:Y:S01]  /*0d70*/  UIADD3 UR8, UR8, 0x3f, URZ ;  /* 0x0000003f08087890 */ /* 0x000fe2000fffe03f */
[----:B------:R-:W-:Y:S01]  /*0d80*/  IMAD.U32 R4, RZ, RZ, UR12 ;  /* 0x0000000cff047e24 */ /* 0x000fe2000f8e00ff */
[----:B------:R-:W-:Y:S01]  /*0d90*/  UMOV UR4, URZ ;  /* 0x0000003f00047c82 */ /* 0x000fe20008000000 */
[----:B------:R-:W-:Y:S01]  /*0da0*/  UMOV UR5, URZ ;  /* 0x0000003f00057c82 */ /* 0x000fe20008000000 */
[----:B------:R-:W-:-:S04]  /*0db0*/  USHF.R.S32.HI UR9, URZ, 0x1f, UR8 ;  /* 0x0000001f3f097899 */ /* 0x000fc80008011408 */
[----:B------:R-:W-:-:S04]  /*0dc0*/  ULEA.HI UR9, UR9, UR8, URZ, 0x6 ;  /* 0x0000000809097291 */ /* 0x000fc8000f8f303f */
[----:B------:R-:W-:Y:S01]  /*0dd0*/  USHF.R.S32.HI UR13, URZ, 0x6, UR9 ;  /* 0x000000063f0d7899 */ /* 0x000fe20008011409 */
[----:B----4-:R-:W-:-:S13]  /*0de0*/  ISETP.NE.AND P3, PT, R0, 0x1, PT ;  /* 0x000000010000780c */ /* 0x010fda0003f65270 */
[----:B01----:R-:W0:Y:S01]  /*0df0*/  @P3 LDC R3, c[0x0][0x10] ;  /* 0x00000400ff033b82 */ /* 0x003e220000000800 */
[----:B------:R-:W-:Y:S02]  /*0e00*/  @P3 IMAD.MOV.U32 R13, RZ, RZ, RZ ;  /* 0x000000ffff0d3224 */ /* 0x000fe400078e00ff */
[----:B------:R-:W-:-:S05]  /*0e10*/  @P3 IMAD.MOV.U32 R5, RZ, RZ, RZ ;  /* 0x000000ffff053224 */ /* 0x000fca00078e00ff */
[----:B------:R-:W1:Y:S01]  /*0e20*/  @!P3 LDC R9, c[0x0][0xc] ;  /* 0x00000300ff09bb82 */ /* 0x000e620000000800 */
[----:B------:R-:W-:Y:S01]  /*0e30*/  ULDC UR6, c[0x0][0xc] ;  /* 0x0000030000067ab9 */ /* 0x000fe20000000800 */
[----:B------:R-:W-:Y:S02]  /*0e40*/  ULDC UR7, c[0x0][0x10] ;  /* 0x0000040000077ab9 */ /* 0x000fe40000000800 */
[----:B------:R-:W-:-:S04]  /*0e50*/  UIMAD.WIDE.U32 UR6, UR6, UR7, URZ ;  /* 0x00000007060672a5 */ /* 0x000fc8000f8e003f */
[----:B------:R-:W4:Y:S01]  /*0e60*/  LDC R8, c[0x0][0x14] ;  /* 0x00000500ff087b82 */ /* 0x000f220000000800 */
[----:B0-----:R-:W-:-:S04]  /*0e70*/  @P3 IMAD.WIDE.U32 R2, R3, UR12, R12 ;  /* 0x0000000c03023c25 */ /* 0x001fc8000f8e000c */
[----:B------:R-:W-:Y:S02]  /*0e80*/  @P3 IMAD.IADD R3, R3, 0x1, R5 ;  /* 0x0000000103033824 */ /* 0x000fe400078e0205 */
[----:B------:R-:W-:Y:S02]  /*0e90*/  IMAD.MOV.U32 R5, RZ, RZ, RZ ;  /* 0x000000ffff057224 */ /* 0x000fe400078e00ff */
[----:B-1----:R-:W-:-:S04]  /*0ea0*/  @!P3 IMAD.WIDE.U32 R4, R12, R9, R4 ;  /* 0x000000090c04b225 */ /* 0x002fc800078e0004 */
[----:B------:R-:W-:Y:S02]  /*0eb0*/  @!P3 IMAD.MOV.U32 R2, RZ, RZ, R4 ;  /* 0x000000ffff02b224 */ /* 0x000fe400078e0004 */
[C---:B----4-:R-:W-:Y:S02]  /*0ec0*/  IMAD R19, R8.reuse, UR7, RZ ;  /* 0x0000000708137c24 */ /* 0x050fe4000f8e02ff */
[----:B------:R-:W-:Y:S01]  /*0ed0*/  IMAD.WIDE.U32 R8, R8, UR6, RZ ;  /* 0x0000000608087c25 */ /* 0x000fe2000f8e00ff */
[----:B------:R-:W-:-:S03]  /*0ee0*/  ULDC.64 UR6, c[0x0][0x650] ;  /* 0x0001940000067ab9 */ /* 0x000fc60000000a00 */
[----:B------:R-:W-:Y:S02]  /*0ef0*/  @!P3 IMAD.MOV.U32 R3, RZ, RZ, R5 ;  /* 0x000000ffff03b224 */ /* 0x000fe400078e0005 */
[----:B------:R-:W-:Y:S01]  /*0f00*/  IMAD.IADD R0, R9, 0x1, R19 ;  /* 0x0000000109007824 */ /* 0x000fe200078e0213 */
[----:B------:R-:W-:Y:S06]  /*0f10*/  @P1 BRA `(.L_x_12) ;  /* 0x0000000000201947 */ /* 0x000fec0003800000 */
[----:B------:R-:W-:Y:S01]  /*0f20*/  UISETP.GE.U32.AND UP0, UPT, UR13, 0x12, UPT ;  /* 0x000000120d00788c */ /* 0x000fe2000bf06070 */
[----:B------:R-:W-:Y:S01]  /*0f30*/  IADD3 R2, P1, R2, R8, RZ ;  /* 0x0000000802027210 */ /* 0x000fe20007f3e0ff */
[----:B------:R-:W-:-:S04]  /*0f40*/  UIMAD.WIDE.U32 UR4, UR13, 0x38e38e39, URZ ;  /* 0x38e38e390d0478a5 */ /* 0x000fc8000f8e003f */
[----:B------:R-:W-:Y:S01]  /*0f50*/  USHF.R.U32.HI UR4, URZ, 0x2, UR5 ;  /* 0x000000023f047899 */ /* 0x000fe20008011605 */
[----:B------:R-:W-:Y:S02]  /*0f60*/  IMAD.X R3, R0, 0x1, R3, P1 ;  /* 0x0000000100037824 */ /* 0x000fe400008e0603 */
[----:B------:R-:W-:Y:S02]  /*0f70*/  UMOV UR5, URZ ;  /* 0x0000003f00057c82 */ /* 0x000fe40008000000 */
[----:B------:R-:W-:Y:S02]  /*0f80*/  @UP0 ULOP3.LUT UR5, UR4, 0x1, URZ, 0xc0, !UPT ;  /* 0x0000000104050892 */ /* 0x000fe4000f8ec03f */
[----:B------:R-:W-:-:S12]  /*0f90*/  UIMAD UR4, UR4, -0x12, UR13 ;  /* 0xffffffee040478a4 */ /* 0x000fd8000f8e020d */
.L_x_12:
[----:B------:R-:W-:Y:S01]  /*0fa0*/  ISETP.GE.U32.AND P1, PT, R2, UR6, PT ;  /* 0x0000000602007c0c */ /* 0x000fe2000bf26070 */
[----:B------:R-:W-:Y:S01]  /*0fb0*/  IMAD.MOV.U32 R6, RZ, RZ, -0x1 ;  /* 0xffffffffff067424 */ /* 0x000fe200078e00ff */
[----:B------:R-:W-:Y:S01]  /*0fc0*/  PRMT R18, RZ, 0x7610, R18 ;  /* 0x00007610ff127816 */ /* 0x000fe20000000012 */
[----:B------:R-:W-:Y:S01]  /*0fd0*/  IMAD.MOV.U32 R5, RZ, RZ, -0x1 ;  /* 0xffffffffff057424 */ /* 0x000fe200078e00ff */
[----:B------:R-:W-:Y:S01]  /*0fe0*/  ISETP.GE.U32.AND.EX P1, PT, R3, UR7, PT, P1 ;  /* 0x0000000703007c0c */ /* 0x000fe2000bf26110 */
[----:B------:R-:W-:-:S12]  /*0ff0*/  IMAD.MOV.U32 R4, RZ, RZ, -0x1 ;  /* 0xffffffffff047424 */ /* 0x000fd800078e00ff */
[----:B------:R-:W-:Y:S05]  /*1000*/  @P1 BRA `(.L_x_13) ;  /* 0x0000000400241947 */ /* 0x000fea0003800000 */
[----:B------:R-:W0:Y:S01]  /*1010*/  LDC.64 R28, c[0x0][0x628] ;  /* 0x00018a00ff1c7b82 */ /* 0x000e220000000a00 */
[----:B------:R-:W-:Y:S02]  /*1020*/  IMAD.MOV.U32 R4, RZ, RZ, R2 ;  /* 0x000000ffff047224 */ /* 0x000fe400078e0002 */
[----:B------:R-:W-:-:S05]  /*1030*/  IMAD.MOV.U32 R5, RZ, RZ, R3 ;  /* 0x000000ffff057224 */ /* 0x000fca00078e0003 */
[----:B------:R-:W1:Y:S08]  /*1040*/  LDC R6, c[0x0][0x630] ;  /* 0x00018c00ff067b82 */ /* 0x000e700000000800 */
[----:B------:R-:W4:Y:S01]  /*1050*/  LDC.64 R30, c[0x0][0x620] ;  /* 0x00018800ff1e7b82 */ /* 0x000f220000000a00 */
[----:B0-----:R-:W-:-:S04]  /*1060*/  ISETP.NE.U32.AND P1, PT, R28, RZ, PT ;  /* 0x000000ff1c00720c */ /* 0x001fc80003f25070 */
[----:B------:R-:W-:-:S13]  /*1070*/  ISETP.NE.AND.EX P1, PT, R29, RZ, PT, P1 ;  /* 0x000000ff1d00720c */ /* 0x000fda0003f25310 */
[----:B-1--4-:R-:W-:Y:S05]  /*1080*/  @!P1 BRA `(.L_x_14) ;  /* 0x0000000000289947 */ /* 0x012fea0003800000 */
[----:B------:R-:W0:Y:S02]  /*1090*/  LDC R21, c[0x0][0x634] ;  /* 0x00018d00ff157b82 */ /* 0x000e240000000800 */
[----:B0-----:R-:W-:-:S05]  /*10a0*/  IADD3 R21, P1, R2, R21, RZ ;  /* 0x0000001502157210 */ /* 0x001fca0007f3e0ff */
[----:B------:R-:W-:-:S04]  /*10b0*/  IMAD.X R27, RZ, RZ, R3, P1 ;  /* 0x000000ffff1b7224 */ /* 0x000fc800008e0603 */
[----:B------:R-:W-:-:S04]  /*10c0*/  IMAD.WIDE.U32 R4, R27, R28, RZ ;  /* 0x0000001c1b047225 */ /* 0x000fc800078e00ff */
[----:B------:R-:W-:-:S04]  /*10d0*/  IMAD.WIDE.U32 R18, P1, R21, R29, R4 ;  /* 0x0000001d15127225 */ /* 0x000fc80007820004 */
[----:B------:R-:W-:-:S04]  /*10e0*/  IMAD.WIDE.U32 R4, R21, R28, RZ ;  /* 0x0000001c15047225 */ /* 0x000fc800078e00ff */
[----:B------:R-:W-:Y:S01]  /*10f0*/  IMAD.X R21, RZ, RZ, RZ, P1 ;  /* 0x000000ffff157224 */ /* 0x000fe200008e06ff */
[----:B------:R-:W-:Y:S01]  /*1100*/  IADD3 RZ, P1, R5, R18, RZ ;  /* 0x0000001205ff7210 */ /* 0x000fe20007f3e0ff */
[----:B------:R-:W-:-:S04]  /*1110*/  IMAD.MOV.U32 R20, RZ, RZ, R19 ;  /* 0x000000ffff147224 */ /* 0x000fc800078e0013 */
[----:B------:R-:W-:-:S08]  /*1120*/  IMAD.WIDE.U32.X R4, R27, R29, R20, P1 ;  /* 0x0000001d1b047225 */ /* 0x000fd000008e0414 */
.L_x_14:
[----:B------:R-:W0:Y:S01]  /*1130*/  LDC.64 R32, c[0x0][0x640] ;  /* 0x00019000ff207b82 */ /* 0x000e220000000a00 */
[-CC-:B------:R-:W-:Y:S01]  /*1140*/  SHF.R.U64 R34, R4, R6.reuse, R5.reuse ;  /* 0x0000000604227219 */ /* 0x180fe20000001205 */
[----:B------:R-:W-:Y:S01]  /*1150*/  IMAD.MOV.U32 R37, RZ, RZ, 0x1 ;  /* 0x00000001ff257424 */ /* 0x000fe200078e00ff */
[----:B------:R-:W-:Y:S02]  /*1160*/  SHF.R.U32.HI R4, RZ, R6, R5 ;  /* 0x00000006ff047219 */ /* 0x000fe40000011605 */
[----:B------:R-:W-:-:S03]  /*1170*/  IADD3 R19, P1, RZ, -R34, RZ ;  /* 0x80000022ff137210 */ /* 0x000fc60007f3e0ff */
[----:B------:R-:W1:Y:S02]  /*1180*/  LDC R18, c[0x0][0x618] ;  /* 0x00018600ff127b82 */ /* 0x000e640000000800 */
[----:B------:R-:W-:-:S04]  /*1190*/  IMAD.X R5, RZ, RZ, ~R4, P1 ;  /* 0x000000ffff057224 */ /* 0x000fc800008e0e04 */
[-C--:B------:R-:W-:Y:S02]  /*11a0*/  IMAD R6, R5, R30.reuse, RZ ;  /* 0x0000001e05067224 */ /* 0x080fe400078e02ff */
[----:B------:R-:W4:Y:S01]  /*11b0*/  LDC R21, c[0x0][0x608] ;  /* 0x00018200ff157b82 */ /* 0x000f220000000800 */
[----:B------:R-:W-:-:S04]  /*11c0*/  IMAD.WIDE.U32 R4, R19, R30, R2 ;  /* 0x0000001e13047225 */ /* 0x000fc800078e0002 */
[----:B------:R-:W-:-:S03]  /*11d0*/  IMAD R19, R19, R31, R6 ;  /* 0x0000001f13137224 */ /* 0x000fc600078e0206 */
[----:B------:R-:W2:Y:S01]  /*11e0*/  LDC R26, c[0x0][0x658] ;  /* 0x00019600ff1a7b82 */ /* 0x000ea20000000800 */
[----:B------:R-:W-:Y:S01]  /*11f0*/  IMAD.IADD R5, R5, 0x1, R19 ;  /* 0x0000000105057824 */ /* 0x000fe200078e0213 */
[----:B0-----:R-:W-:Y:S01]  /*1200*/  ISETP.NE.U32.AND P1, PT, R32, RZ, PT ;  /* 0x000000ff2000720c */ /* 0x001fe20003f25070 */
[----:B------:R-:W-:-:S03]  /*1210*/  IMAD.MOV.U32 R19, RZ, RZ, -0x1 ;  /* 0xffffffffff137424 */ /* 0x000fc600078e00ff */
[----:B------:R-:W-:Y:S02]  /*1220*/  ISETP.NE.AND.EX P1, PT, R33, RZ, PT, P1 ;  /* 0x000000ff2100720c */ /* 0x000fe40003f25310 */
[----:B------:R-:W0:Y:S01]  /*1230*/  LDC R31, c[0x0][0x600] ;  /* 0x00018000ff1f7b82 */ /* 0x000e220000000800 */
[-CC-:B-1----:R-:W-:Y:S02]  /*1240*/  SHF.R.U64 R29, R4, R18.reuse, R5.reuse ;  /* 0x00000012041d7219 */ /* 0x182fe40000001205 */
[----:B------:R-:W-:-:S05]  /*1250*/  SHF.R.U32.HI R4, RZ, R18, R5 ;  /* 0x00000012ff047219 */ /* 0x000fca0000011605 */
[----:B------:R-:W1:Y:S01]  /*1260*/  LDC R28, c[0x0][0x648] ;  /* 0x00019200ff1c7b82 */ /* 0x000e620000000800 */
[-CC-:B----4-:R-:W-:Y:S02]  /*1270*/  SHF.R.U64 R39, R29, R21.reuse, R4.reuse ;  /* 0x000000151d277219 */ /* 0x190fe40000001204 */
[----:B------:R-:W-:-:S05]  /*1280*/  SHF.R.U32.HI R5, RZ, R21, R4 ;  /* 0x00000015ff057219 */ /* 0x000fca0000011604 */
[----:B------:R-:W4:Y:S01]  /*1290*/  LDC R35, c[0x0][0x638] ;  /* 0x00018e00ff237b82 */ /* 0x000f220000000800 */
[-C--:B--2---:R-:W-:Y:S02]  /*12a0*/  SHF.L.U32 R4, R19, R26.reuse, RZ ;  /* 0x0000001a13047219 */ /* 0x084fe400000006ff */
[--C-:B------:R-:W-:Y:S02]  /*12b0*/  SHF.R.U64 R36, R39, R26, R5.reuse ;  /* 0x0000001a27247219 */ /* 0x100fe40000001205 */
[----:B------:R-:W-:Y:S02]  /*12c0*/  LOP3.LUT R6, RZ, R4, RZ, 0x33, !PT ;  /* 0x00000004ff067212 */ /* 0x000fe400078e33ff */
[----:B------:R-:W-:Y:S01]  /*12d0*/  SHF.R.U32.HI R5, RZ, R26, R5 ;  /* 0x0000001aff057219 */ /* 0x000fe20000011605 */
[----:B------:R-:W2:Y:S01]  /*12e0*/  LDC R30, c[0x0][0x610] ;  /* 0x00018400ff1e7b82 */ /* 0x000ea20000000800 */
[----:B------:R-:W-:Y:S01]  /*12f0*/  IMAD.MOV.U32 R4, RZ, RZ, R36 ;  /* 0x000000ffff047224 */ /* 0x000fe200078e0024 */
[----:B------:R-:W-:Y:S06]  /*1300*/  @!P1 BRA `(.L_x_15) ;  /* 0x0000000000289947 */ /* 0x000fec0003800000 */
[----:B------:R-:W3:Y:S02]  /*1310*/  LDC R21, c[0x0][0x64c] ;  /* 0x00019300ff157b82 */ /* 0x000ee40000000800 */
[----:B---3--:R-:W-:-:S05]  /*1320*/  IADD3 R21, P1, R36, R21, RZ ;  /* 0x0000001524157210 */ /* 0x008fca0007f3e0ff */
        /* <DEDUP_REMOVED lines=8> */
.L_x_15:
[----:B-1----:R-:W-:Y:S01]  /*13b0*/  SHF.R.U64 R13, R4, R28, R5 ;  /* 0x0000001c040d7219 */ /* 0x002fe20000001205 */
[----:B------:R-:W-:Y:S01]  /*13c0*/  @P3 IMAD R22, R25, R24, R12 ;  /* 0x0000001819163224 */ /* 0x000fe200078e020c */
[----:B------:R-:W-:Y:S02]  /*13d0*/  SHF.L.U32 R4, R37, R26, RZ ;  /* 0x0000001a25047219 */ /* 0x000fe400000006ff */
[----:B------:R-:W-:Y:S01]  /*13e0*/  LOP3.LUT R5, R39, R6, RZ, 0xc0, !PT ;  /* 0x0000000627057212 */ /* 0x000fe200078ec0ff */
[----:B0-----:R-:W-:Y:S02]  /*13f0*/  VIADD R6, R31, 0xffffffff ;  /* 0xffffffff1f067836 */ /* 0x001fe40000000000 */
[----:B------:R-:W-:Y:S02]  /*1400*/  IMAD.MOV R18, RZ, RZ, -R13 ;  /* 0x000000ffff127224 */ /* 0x000fe400078e0a0d */
[----:B------:R-:W-:Y:S01]  /*1410*/  IMAD R5, R4, R13, R5 ;  /* 0x0000000d04057224 */ /* 0x000fe200078e0205 */
[----:B------:R-:W-:Y:S01]  /*1420*/  LOP3.LUT R13, R29, R6, RZ, 0xc0, !PT ;  /* 0x000000061d0d7212 */ /* 0x000fe200078ec0ff */
[----:B----4-:R-:W-:-:S02]  /*1430*/  IMAD R4, R18, R35, R36 ;  /* 0x0000002312047224 */ /* 0x010fc400078e0224 */
[----:B--2---:R-:W-:Y:S02]  /*1440*/  IMAD R6, R5, R30, R22 ;  /* 0x0000001e05067224 */ /* 0x004fe400078e0216 */
[----:B------:R-:W-:Y:S02]  /*1450*/  IMAD R13, R4, R31, R13 ;  /* 0x0000001f040d7224 */ /* 0x000fe400078e020d */
[----:B------:R-:W-:Y:S02]  /*1460*/  IMAD.MOV.U32 R18, RZ, RZ, 0x1 ;  /* 0x00000001ff127424 */ /* 0x000fe400078e00ff */
[----:B------:R-:W-:Y:S01]  /*1470*/  IMAD.MOV.U32 R4, RZ, RZ, R34 ;  /* 0x000000ffff047224 */ /* 0x000fe200078e0022 */
[----:B------:R-:W-:Y:S02]  /*1480*/  SEL R5, R13, R6, !P3 ;  /* 0x000000060d057207 */ /* 0x000fe40005800000 */
[----:B------:R-:W-:-:S07]  /*1490*/  SEL R6, R6, R13, !P3 ;  /* 0x0000000d06067207 */ /* 0x000fce0005800000 */
.L_x_13:
[----:B------:R-:W-:Y:S05]  /*14a0*/  @!P4 BRA `(.L_x_16) ;  /* 0x00000000000cc947 */ /* 0x000fea0003800000 */
[----:B------:R-:W-:Y:S01]  /*14b0*/  UCGABAR_WAIT ;  /* 0x0000000000007dc7 */ /* 0x000fe20008000000 */
[----:B------:R-:W-:Y:S01]  /*14c0*/  CCTL.IVALL ;  /* 0x00000000ff00798f */ /* 0x000fe20002000000 */
[----:B------:R-:W-:Y:S05]  /*14d0*/  BRA `(.L_x_17) ;  /* 0x0000000000047947 */ /* 0x000fea0003800000 */
.L_x_16:
[----:B------:R-:W-:Y:S06]  /*14e0*/  BAR.SYNC.DEFER_BLOCKING 0x0 ;  /* 0x0000000000007b1d */ /* 0x000fec0000010000 */
.L_x_17:
[----:B------:R-:W-:Y:S05]  /*14f0*/  @!P2 BRA `(.L_x_18) ;  /* 0x0000006c0060a947 */ /* 0x000fea0003800000 */
[----:B------:R-:W-:-:S13]  /*1500*/  ISETP.GT.U32.AND P1, PT, R38, 0x1, PT ;  /* 0x000000012600780c */ /* 0x000fda0003f24070 */
[----:B------:R-:W-:Y:S05]  /*1510*/  @P1 EXIT ;  /* 0x000000000000194d */ /* 0x000fea0003800000 */
.L_x_19:
[----:B------:R-:W-:-:S08]  /*1520*/  NOP ;  /* 0x0000000000007918 */ /* 0x000fd00000000000 */
[----:B------:R-:W0:Y:S02]  /*1530*/  USETMAXREG.TRY_ALLOC.CTAPOOL UP0, 0xe8 ;  /* 0x000000e8000079c8 */ /* 0x000e240008000600 */
[----:B0-----:R-:W-:-:S13]  /*1540*/  PLOP3.LUT P1, PT, PT, PT, UP0, 0x80, 0x0 ;  /* 0x000000000000781c */ /* 0x001fda0003f2f008 */
[----:B------:R-:W-:Y:S05]  /*1550*/  @!P1 BRA `(.L_x_19) ;  /* 0xfffffffc00f09947 */ /* 0x000fea000383ffff */
[----:B------:R-:W-:-:S13]  /*1560*/  LOP3.LUT P1, RZ, R18, 0xff, RZ, 0xc0, !PT ;  /* 0x000000ff12ff7812 */ /* 0x000fda000782c0ff */
[----:B------:R-:W-:Y:S05]  /*1570*/  @!P1 EXIT ;  /* 0x000000000000994d */ /* 0x000fea0003800000 */
[----:B------:R-:W0:Y:S01]  /*1580*/  S2UR UR6, SR_CgaCtaId ;  /* 0x00000000000679c3 */ /* 0x000e220000008800 */
[CC--:B------:R-:W-:Y:S01]  /*1590*/  LEA.HI R13, R23.reuse, R14.reuse, RZ, 0x2 ;  /* 0x0000000e170d7211 */ /* 0x0c0fe200078f10ff */
[----:B------:R-:W-:Y:S01]  /*15a0*/  UIADD3 UR7, UR15, -0x1, URZ ;  /* 0xffffffff0f077890 */ /* 0x000fe2000fffe03f */
[----:B------:R-:W-:Y:S01]  /*15b0*/  LEA.HI R23, R23, R14, RZ, 0x5 ;  /* 0x0000000e17177211 */ /* 0x000fe200078f28ff */
[----:B------:R-:W-:Y:S01]  /*15c0*/  UMOV UR12, 0x400 ;  /* 0x00000400000c7882 */ /* 0x000fe20000000000 */
[--C-:B------:R-:W-:Y:S01]  /*15d0*/  SHF.R.S32.HI R12, RZ, 0x2, R13.reuse ;  /* 0x00000002ff0c7819 */ /* 0x100fe2000001140d */
[----:B------:R-:W-:Y:S01]  /*15e0*/  UISETP.LT.AND UP0, UPT, UR13, 0x1, UPT ;  /* 0x000000010d00788c */ /* 0x000fe2000bf01270 */
[----:B------:R-:W-:Y:S01]  /*15f0*/  SHF.R.S32.HI R17, RZ, 0x1f, R13 ;  /* 0x0000001fff117819 */ /* 0x000fe2000001140d */
[----:B------:R-:W-:Y:S01]  /*1600*/  USHF.L.U32 UR20, UR13, 0x1, URZ ;  /* 0x000000010d147899 */ /* 0x000fe2000800063f */
[----:B------:R-:W-:Y:S01]  /*1610*/  SHF.R.S32.HI R23, RZ, 0x5, R23 ;  /* 0x00000005ff177819 */ /* 0x000fe20000011417 */
[----:B------:R-:W-:Y:S01]  /*1620*/  USEL UR14, UR13, 0x1, UP0 ;  /* 0x000000010d0e7887 */ /* 0x000fe20008000000 */
[----:B------:R-:W-:Y:S01]  /*1630*/  LEA.HI R17, R17, R12, RZ, 0x3 ;  /* 0x0000000c11117211 */ /* 0x000fe200078f18ff */
[----:B------:R-:W-:Y:S01]  /*1640*/  UISETP.NE.AND UP0, UPT, UR7, URZ, UPT ;  /* 0x0000003f0700728c */ /* 0x000fe2000bf05270 */
[----:B------:R-:W-:Y:S01]  /*1650*/  LOP3.LUT R149, R7, 0x1, RZ, 0xfc, !PT ;  /* 0x0000000107957812 */ /* 0x000fe200078efcff */
[----:B------:R-:W-:Y:S01]  /*1660*/  UIADD3 UR14, -UR14, UR13, URZ ;  /* 0x0000000d0e0e7290 */ /* 0x000fe2000fffe13f */
[----:B------:R-:W-:-:S05]  /*1670*/  LOP3.LUT R17, R17, 0xfffffff8, RZ, 0xc0, !PT ;  /* 0xfffffff811117812 */ /* 0x000fca00078ec0ff */
[----:B------:R-:W-:Y:S01]  /*1680*/  IMAD.IADD R12, R12, 0x1, -R17 ;  /* 0x000000010c0c7824 */ /* 0x000fe200078e0a11 */
[----:B------:R-:W-:Y:S01]  /*1690*/  LOP3.LUT R17, R13, 0xfffffffc, RZ, 0xc0, !PT ;  /* 0xfffffffc0d117812 */ /* 0x000fe200078ec0ff */
[----:B0-----:R-:W-:-:S03]  /*16a0*/  ULEA UR12, UR6, UR12, 0x18 ;  /* 0x0000000c060c7291 */ /* 0x001fc6000f8ec03f */
[--C-:B------:R-:W-:Y:S01]  /*16b0*/  SHF.R.S32.HI R13, RZ, 0x1f, R12.reuse ;  /* 0x0000001fff0d7819 */ /* 0x100fe2000001140c */
[----:B------:R-:W-:Y:S01]  /*16c0*/  USHF.L.U32 UR6, UR7, 0x3, URZ ;  /* 0x0000000307067899 */ /* 0x000fe2000800063f */
[C-C-:B------:R-:W-:Y:S01]  /*16d0*/  IMAD R16, R23.reuse, -0x10, -R12.reuse ;  /* 0xfffffff017107824 */ /* 0x140fe200078e0a0c */
[----:B------:R-:W-:Y:S01]  /*16e0*/  USEL UR7, URZ, 0x1, UP0 ;  /* 0x000000013f077887 */ /* 0x000fe20008000000 */
[----:B------:R-:W-:Y:S01]  /*16f0*/  IMAD.IADD R14, R14, 0x1, -R17 ;  /* 0x000000010e0e7824 */ /* 0x000fe200078e0a11 */
[----:B------:R-:W-:Y:S01]  /*1700*/  ULOP3.LUT UR6, UR6, 0x8, URZ, 0xc0, !UPT ;  /* 0x0000000806067892 */ /* 0x000fe2000f8ec03f */
[----:B------:R-:W-:Y:S01]  /*1710*/  IMAD.WIDE R12, R23, 0x10, R12 ;  /* 0x00000010170c7825 */ /* 0x000fe200078e020c */
[----:B------:R-:W-:Y:S02]  /*1720*/  UIADD3 UR21, UR12, 0x130, URZ ;  /* 0x000001300c157890 */ /* 0x000fe4000fffe03f */
[----:B------:R-:W-:Y:S01]  /*1730*/  ULOP3.LUT UR22, UR6, 0x8, URZ, 0x3c, !UPT ;  /* 0x0000000806167892 */ /* 0x000fe2000f8e3c3f */
[----:B------:R-:W-:Y:S01]  /*1740*/  IMAD.U32 R150, RZ, RZ, UR7 ;  /* 0x00000007ff967e24 */ /* 0x000fe2000f8e00ff */
[----:B------:R-:W-:-:S02]  /*1750*/  ULOP3.LUT UR16, UR6, 0x18, URZ, 0x3c, !UPT ;  /* 0x0000001806107892 */ /* 0x000fc4000f8e3c3f */
[----:B------:R-:W-:Y:S01]  /*1760*/  ULEA UR15, UR15, UR21, 0x3 ;  /* 0x000000150f0f7291 */ /* 0x000fe2000f8e183f */
[----:B------:R-:W-:Y:S02]  /*1770*/  ULDC UR6, c[0x0][0x284] ;  /* 0x0000a10000067ab9 */ /* 0x000fe40000000800 */
[----:B------:R-:W-:-:S09]  /*1780*/  VIADD R16, R16, UR6 ;  /* 0x0000000610107c36 */ /* 0x000fd20008000000 */
.L_x_174:
[----:B------:R-:W-:Y:S01]  /*1790*/  SHF.L.U32 R17, R150, 0x1f, RZ ;  /* 0x0000001f96117819 */ /* 0x000fe200000006ff */
[----:B------:R-:W0:Y:S01]  /*17a0*/  LDC R18, c[0x0][0x28c] ;  /* 0x0000a300ff127b82 */ /* 0x000e220000000800 */
[----:B------:R-:W-:Y:S01]  /*17b0*/  UMOV UR6, URZ ;  /* 0x0000003f00067c82 */ /* 0x000fe20008000000 */
[----:B------:R-:W-:Y:S01]  /*17c0*/  UMOV UR17, UR4 ;  /* 0x0000000400117c82 */ /* 0x000fe20008000000 */
[----:B-1----:R-:W1:Y:S01]  /*17d0*/  SYNCS.PHASECHK.TRANS64.TRYWAIT P1, [UR15+-0x8], R17 ;  /* 0xfffff811ff0075a7 */ /* 0x002e62000802014f */
[----:B0-----:R-:W-:Y:S01]  /*17e0*/  ISETP.GE.AND P2, PT, R18, 0x1, PT ;  /* 0x000000011200780c */ /* 0x001fe20003f46270 */
[----:B-1-34-:R-:W-:-:S12]  /*17f0*/  @!P1 BRA `(.L_x_20) ;  /* 0x0000008000949947 */ /* 0x01afd80003800000 */
.L_x_210:
[----:B------:R-:W-:Y:S01]  /*1800*/  UMOV UR7, URZ ;  /* 0x0000003f00077c82 */ /* 0x000fe20008000000 */
[----:B------:R-:W-:Y:S01]  /*1810*/  UMOV UR8, URZ ;  /* 0x0000003f00087c82 */ /* 0x000fe20008000000 */
[----:B------:R-:W-:Y:S02]  /*1820*/  CS2R R88, SRZ ;  /* 0x0000000000587805 */ /* 0x000fe4000001ff00 */
[----:B------:R-:W-:Y:S01]  /*1830*/  CS2R R22, SRZ ;  /* 0x0000000000167805 */ /* 0x000fe2000001ff00 */
[----:B0-----:R-:W-:Y:S01]  /*1840*/  IMAD.MOV.U32 R17, RZ, RZ, RZ ;  /* 0x000000ffff117224 */ /* 0x001fe200078e00ff */
[----:B------:R-:W-:Y:S02]  /*1850*/  CS2R R90, SRZ ;  /* 0x00000000005a7805 */ /* 0x000fe4000001ff00 */
[----:B------:R-:W-:Y:S02]  /*1860*/  CS2R R92, SRZ ;  /* 0x00000000005c7805 */ /* 0x000fe4000001ff00 */
[----:B------:R-:W-:-:S02]  /*1870*/  CS2R R94, SRZ ;  /* 0x00000000005e7805 */ /* 0x000fc4000001ff00 */
[----:B------:R-:W-:Y:S02]  /*1880*/  CS2R R96, SRZ ;  /* 0x0000000000607805 */ /* 0x000fe4000001ff00 */
[----:B------:R-:W-:Y:S02]  /*1890*/  CS2R R98, SRZ ;  /* 0x0000000000627805 */ /* 0x000fe4000001ff00 */
[----:B------:R-:W-:Y:S02]  /*18a0*/  CS2R R100, SRZ ;  /* 0x0000000000647805 */ /* 0x000fe4000001ff00 */
        /* <DEDUP_REMOVED lines=22> */
[----:B------:R-:W-:Y:S01]  /*1a10*/  CS2R R146, SRZ ;  /* 0x0000000000927805 */ /* 0x000fe2000001ff00 */
[----:B------:R-:W-:Y:S01]  /*1a20*/  IMAD.MOV.U32 R148, RZ, RZ, RZ ;  /* 0x000000ffff947224 */ /* 0x000fe200078e00ff */
[----:B------:R-:W-:Y:S01]  /*1a30*/  CS2R R24, SRZ ;  /* 0x0000000000187805 */ /* 0x000fe2000001ff00 */
[----:B------:R-:W-:Y:S01]  /*1a40*/  IMAD.U32 R151, RZ, RZ, UR5 ;  /* 0x00000005ff977e24 */ /* 0x000fe2000f8e00ff */
        /* <DEDUP_REMOVED lines=30> */
[----:B------:R-:W-:Y:S01]  /*1c30*/  CS2R R86, SRZ ;  /* 0x0000000000567805 */ /* 0x000fe2000001ff00 */
[----:B------:R-:W-:Y:S06]  /*1c40*/  @!P2 BRA `(.L_x_21) ;  /* 0x00000008003ca947 */ /* 0x000fec0003800000 */
[----:B------:R-:W-:-:S13]  /*1c50*/  ISETP.NE.AND P2, PT, R149, 0x3, PT ;  /* 0x000000039500780c */ /* 0x000fda0003f45270 */
[----:B------:R-:W-:Y:S05]  /*1c60*/  @!P2 BRA `(.L_x_22) ;  /* 0x000000000004a947 */ /* 0x000fea0003800000 */
[----:B------:R-:W-:Y:S01]  /*1c70*/  BPT.TRAP 0x1 ;  /* 0x000000040000795c */ /* 0x000fe20000300000 */
.L_x_22:
[----:B------:R-:W-:Y:S01]  /*1c80*/  ULEA UR6, UR4, UR12, 0x3 ;  /* 0x0000000c04067291 */ /* 0x000fe2000f8e183f */
[----:B------:R-:W-:-:S05]  /*1c90*/  IMAD.U32 R17, RZ, RZ, UR5 ;  /* 0x00000005ff117e24 */ /* 0x000fca000f8e00ff */
[----:B------:R-:W-:-:S04]  /*1ca0*/  SHF.L.U32 R17, R17, 0x1f, RZ ;  /* 0x0000001f11117819 */ /* 0x000fc800000006ff */
[----:B------:R0:W1:Y:S01]  /*1cb0*/  SYNCS.PHASECHK.TRANS64.TRYWAIT P1, [UR6], R17 ;  /* 0x00000011ff0075a7 */ /* 0x0000620008020146 */
[----:B------:R-:W-:Y:S05]  /*1cc0*/  @!P2 BRA `(.L_x_23) ;  /* 0x000000000004a947 */ /* 0x000fea0003800000 */
[----:B------:R-:W-:Y:S01]  /*1cd0*/  BPT.TRAP 0x1 ;  /* 0x000000040000795c */ /* 0x000fe20000300000 */
.L_x_23:
[----:B-1----:R-:W-:Y:S05]  /*1ce0*/  @P1 BRA `(.L_x_24) ;  /* 0x0000000000081947 */ /* 0x002fea0003800000 */
[----:B------:R-:W1:Y:S02]  /*1cf0*/  SYNCS.PHASECHK.TRANS64.TRYWAIT P1, [UR6], R17 ;  /* 0x00000011ff0075a7 */ /* 0x000e640008020146 */
[----:B-1----:R-:W-:Y:S05]  /*1d00*/  @!P1 BRA `(.L_x_25) ;  /* 0x0000007c00689947 */ /* 0x002fea0003800000 */
.L_x_24:
[----:B------:R-:W-:Y:S01]  /*1d10*/  UIADD3 UR6, UR12, 0x200, URZ ;  /* 0x000002000c067890 */ /* 0x000fe2000fffe03f */
[----:B------:R-:W-:Y:S01]  /*1d20*/  WARPGROUP.ARRIVE ;  /* 0x00000000000079c5 */ /* 0x000fe20000000000 */
[----:B------:R-:W-:Y:S01]  /*1d30*/  UIADD3 UR7, UR12, 0x12200, URZ ;  /* 0x000122000c077890 */ /* 0x000fe2000fffe03f */
[----:B------:R-:W-:Y:S01]  /*1d40*/  CS2R R88, SRZ ;  /* 0x0000000000587805 */ /* 0x000fe2000001ff00 */
[----:B------:R-:W-:Y:S01]  /*1d50*/  USHF.R.U32.HI UR6, URZ, 0x4, UR6 ;  /* 0x000000043f067899 */ /* 0x000fe20008011606 */
[----:B------:R-:W-:Y:S01]  /*1d60*/  CS2R R22, SRZ ;  /* 0x0000000000167805 */ /* 0x000fe2000001ff00 */
[----:B------:R-:W-:Y:S01]  /*1d70*/  USHF.R.U32.HI UR7, URZ, 0x4, UR7 ;  /* 0x000000043f077899 */ /* 0x000fe20008011607 */
[----:B01----:R-:W-:Y:S01]  /*1d80*/  IMAD.MOV.U32 R17, RZ, RZ, RZ ;  /* 0x000000ffff117224 */ /* 0x003fe200078e00ff */
[----:B------:R-:W-:Y:S01]  /*1d90*/  ULOP3.LUT UR6, UR6, 0x3fff, URZ, 0xc0, !UPT ;  /* 0x00003fff06067892 */ /* 0x000fe2000f8ec03f */
[----:B------:R-:W-:Y:S01]  /*1da0*/  CS2R R90, SRZ ;  /* 0x00000000005a7805 */ /* 0x000fe2000001ff00 */
[----:B------:R-:W-:Y:S01]  /*1db0*/  ULOP3.LUT UR7, UR7, 0x3fff, URZ, 0xc0, !UPT ;  /* 0x00003fff07077892 */ /* 0x000fe2000f8ec03f */
[----:B------:R-:W-:Y:S01]  /*1dc0*/  CS2R R92, SRZ ;  /* 0x00000000005c7805 */ /* 0x000fe2000001ff00 */
[----:B------:R-:W-:Y:S01]  /*1dd0*/  ULOP3.LUT UR6, UR6, 0x10000, URZ, 0xfc, !UPT ;  /* 0x0001000006067892 */ /* 0x000fe2000f8efc3f */
[----:B------:R-:W-:Y:S01]  /*1de0*/  CS2R R94, SRZ ;  /* 0x00000000005e7805 */ /* 0x000fe2000001ff00 */
[----:B------:R-:W-:Y:S01]  /*1df0*/  ULOP3.LUT UR7, UR7, 0x10000, URZ, 0xfc, !UPT ;  /* 0x0001000007077892 */ /* 0x000fe2000f8efc3f */
[----:B------:R-:W-:Y:S01]  /*1e00*/  CS2R R96, SRZ ;  /* 0x0000000000607805 */ /* 0x000fe2000001ff00 */
[----:B------:R-:W-:Y:S01]  /*1e10*/  ULEA UR8, UR4, UR6, 0x8 ;  /* 0x0000000604087291 */ /* 0x000fe2000f8e403f */
[----:B------:R-:W-:Y:S01]  /*1e20*/  CS2R R98, SRZ ;  /* 0x0000000000627805 */ /* 0x000fe2000001ff00 */
[----:B------:R-:W-:Y:S01]  /*1e30*/  ULEA UR10, UR4, UR7, 0x9 ;  /* 0x00000007040a7291 */ /* 0x000fe2000f8e483f */
[----:B------:R-:W-:Y:S01]  /*1e40*/  CS2R R100, SRZ ;  /* 0x0000000000647805 */ /* 0x000fe2000001ff00 */
[----:B------:R-:W-:Y:S01]  /*1e50*/  UMOV UR9, 0x80000020 ;  /* 0x8000002000097882 */ /* 0x000fe20000000000 */
[----:B------:R-:W-:Y:S01]  /*1e60*/  UMOV UR11, 0x80000020 ;  /* 0x80000020000b7882 */ /* 0x000fe20000000000 */
[----:B------:R-:W-:Y:S01]  /*1e70*/  ULDC UR7, c[0x0][0x50c] ;  /* 0x0001430000077ab9 */ /* 0x000fe20000000800 */
[----:B------:R-:W-:Y:S01]  /*1e80*/  UMOV UR6, 0x2 ;  /* 0x0000000200067882 */ /* 0x000fe20000000000 */
[----:B------:R-:W-:Y:S01]  /*1e90*/  UISETP.NE.AND UP0, UPT, UR7, 0x2, UPT ;  /* 0x000000020700788c */ /* 0x000fe2000bf05270 */
[----:B------:R-:W-:-:S02]  /*1ea0*/  CS2R R102, SRZ ;  /* 0x0000000000667805 */ /* 0x000fc4000001ff00 */
[----:B------:R-:W-:Y:S01]  /*1eb0*/  CS2R R104, SRZ ;  /* 0x0000000000687805 */ /* 0x000fe2000001ff00 */
[----:B------:R-:W-:Y:S01]  /*1ec0*/  QGMMA.64x128x32.F32.E4M3.E4M3 R24, gdesc[UR8], RZ, !UPT ;  /* 0x01e00000081879f3 */ /* 0x000fe2000c7008ff */
[----:B------:R-:W-:Y:S01]  /*1ed0*/  USEL UR7, URZ, 0x1, UP0 ;  /* 0x000000013f077887 */ /* 0x000fe20008000000 */
[----:B------:R-:W-:Y:S01]  /*1ee0*/  CS2R R106, SRZ ;  /* 0x00000000006a7805 */ /* 0x000fe2000001ff00 */
[----:B------:R-:W-:Y:S01]  /*1ef0*/  UIADD3 UR8, UR8, 0x2, URZ ;  /* 0x0000000208087890 */ /* 0x000fe2000fffe03f */
[----:B------:R-:W-:Y:S01]  /*1f00*/  CS2R R108, SRZ ;  /* 0x00000000006c7805 */ /* 0x000fe2000001ff00 */
[----:B------:R-:W-:Y:S01]  /*1f10*/  UIADD3 UR10, UR10, 0x2, URZ ;  /* 0x000000020a0a7890 */ /* 0x000fe2000fffe03f */
[----:B------:R-:W-:Y:S02]  /*1f20*/  CS2R R110, SRZ ;  /* 0x00000000006e7805 */ /* 0x000fe4000001ff00 */
[----:B------:R-:W-:Y:S01]  /*1f30*/  ISETP.NE.AND P1, PT, RZ, UR7, PT ;  /* 0x00000007ff007c0c */ /* 0x000fe2000bf25270 */
[----:B------:R-:W-:Y:S01]  /*1f40*/  UMOV UR9, 0x80000020 ;  /* 0x8000002000097882 */ /* 0x000fe20000000000 */
[----:B------:R-:W-:Y:S01]  /*1f50*/  UMOV UR11, 0x80000020 ;  /* 0x80000020000b7882 */ /* 0x000fe20000000000 */
        /* <DEDUP_REMOVED lines=17> */
[----:B------:R-:W-:Y:S01]  /*2070*/  CS2R R146, SRZ ;  /* 0x0000000000927805 */ /* 0x000fe2000001ff00 */
[----:B------:R-:W-:Y:S01]  /*2080*/  IMAD.MOV.U32 R148, RZ, RZ, RZ ;  /* 0x000000ffff947224 */ /* 0x000fe200078e00ff */
[----:B------:R-:W-:Y:S01]  /*2090*/  QGMMA.64x128x32.F32.E4M3.E4M3 R24, gdesc[UR8], R24, gsb0 ;  /* 0x01e00000081879f3 */ /* 0x000fe20008000818 */
[----:B------:R-:W-:Y:S05]  /*20a0*/  @!P1 BRA `(.L_x_26) ;  /* 0x0000000400089947 */ /* 0x000fea0003800000 */
[----:B------:R-:W-:Y:S02]  /*20b0*/  WARPGROUP.DEPBAR.LE gsb0, 0x0 ;  /* 0x00008000000079c5 */ /* 0x000fe40000010000 */
[----:B------:R-:W-:-:S01]  /*20c0*/  FADD R147, RZ, R24 ;  /* 0x00000018ff937221 */ /* 0x000fc20000000000 */
[----:B------:R-:W-:Y:S01]  /*20d0*/  FADD R148, RZ, R25 ;  /* 0x00000019ff947221 */ /* 0x000fe20000000000 */
        /* <DEDUP_REMOVED lines=62> */
[----:B------:R-:W-:-:S06]  /*24c0*/  UMOV UR6, URZ ;  /* 0x0000003f00067c82 */ /* 0x000fcc0008000000 */
.L_x_26:
[----:B------:R-:W-:-:S04]  /*24d0*/  UIADD3 UR17, UR4, 0x1, URZ ;  /* 0x0000000104117890 */ /* 0x000fc8000fffe03f */
[----:B------:R-:W-:-:S04]  /*24e0*/  UISETP.NE.AND UP0, UPT, UR17, 0x12, UPT ;  /* 0x000000121100788c */ /* 0x000fc8000bf05270 */
[----:B------:R-:W-:Y:S02]  /*24f0*/  USEL UR8, URZ, 0x1, UP0 ;  /* 0x000000013f087887 */ /* 0x000fe40008000000 */
[----:B------:R-:W-:Y:S02]  /*2500*/  USEL UR17, UR17, URZ, UP0 ;  /* 0x0000003f11117287 */ /* 0x000fe40008000000 */
[----:B------:R-:W-:-:S06]  /*2510*/  ULOP3.LUT UR8, UR5, UR8, URZ, 0x3c, !UPT ;  /* 0x0000000805087292 */ /* 0x000fcc000f8e3c3f */
[----:B------:R-:W-:Y:S01]  /*2520*/  IMAD.U32 R151, RZ, RZ, UR8 ;  /* 0x00000008ff977e24 */ /* 0x000fe2000f8e00ff */
[----:B------:R-:W-:-:S06]  /*2530*/  UMOV UR8, 0x1 ;  /* 0x0000000100087882 */ /* 0x000fcc0000000000 */
.L_x_21:
[----:B------:R-:W-:-:S06]  /*2540*/  UISETP.GE.AND UP0, UPT, UR14, 0x1, UPT ;  /* 0x000000010e00788c */ /* 0x000fcc000bf06270 */
[----:B------:R-:W-:-:S13]  /*2550*/  PLOP3.LUT P1, PT, PT, PT, UP0, 0x80, 0x0 ;  /* 0x000000000000781c */ /* 0x000fda0003f2f008 */
[----:B------:R-:W-:Y:S05]  /*2560*/  @!P1 BRA `(.L_x_27) ;  /* 0x0000000800049947 */ /* 0x000fea0003800000 */
[----:B------:R-:W-:Y:S01]  /*2570*/  IMAD.U32 R18, RZ, RZ, UR14 ;  /* 0x0000000eff127e24 */ /* 0x000fe2000f8e00ff */
[----:B------:R-:W-:Y:S01]  /*2580*/  ULDC UR23, c[0x0][0x50c] ;  /* 0x0001430000177ab9 */ /* 0x000fe20000000800 */
[----:B------:R-:W-:-:S07]  /*2590*/  IMAD.U32 R19, RZ, RZ, UR4 ;  /* 0x00000004ff137e24 */ /* 0x000fce000f8e00ff */
.L_x_35:
[----:B------:R-:W-:-:S13]  /*25a0*/  ISETP.NE.AND P2, PT, R149, 0x3, PT ;  /* 0x000000039500780c */ /* 0x000fda0003f45270 */
[----:B0-----:R-:W-:Y:S05]  /*25b0*/  @!P2 BRA `(.L_x_28) ;  /* 0x000000000004a947 */ /* 0x001fea0003800000 */
[----:B------:R-:W-:Y:S01]  /*25c0*/  BPT.TRAP 0x1 ;  /* 0x000000040000795c */ /* 0x000fe20000300000 */
.L_x_28:
[----:B------:R-:W-:Y:S01]  /*25d0*/  ULEA UR9, UR17, UR12, 0x3 ;  /* 0x0000000c11097291 */ /* 0x000fe2000f8e183f */
[----:B------:R-:W-:-:S08]  /*25e0*/  SHF.L.U32 R20, R151, 0x1f, RZ ;  /* 0x0000001f97147819 */ /* 0x000fd000000006ff */
[----:B------:R0:W1:Y:S01]  /*25f0*/  SYNCS.PHASECHK.TRANS64.TRYWAIT P1, [UR9], R20 ;  /* 0x00000014ff0075a7 */ /* 0x0000620008020149 */
[----:B------:R-:W-:Y:S05]  /*2600*/  @!P2 BRA `(.L_x_29) ;  /* 0x000000000004a947 */ /* 0x000fea0003800000 */
[----:B------:R-:W-:Y:S01]  /*2610*/  BPT.TRAP 0x1 ;  /* 0x000000040000795c */ /* 0x000fe20000300000 */
.L_x_29:
[----:B-1----:R-:W-:Y:S05]  /*2620*/  @P1 BRA `(.L_x_30) ;  /* 0x0000000000081947 */ /* 0x002fea0003800000 */
[----:B------:R-:W1:Y:S02]  /*2630*/  SYNCS.PHASECHK.TRANS64.TRYWAIT P1, [UR9], R20 ;  /* 0x00000014ff0075a7 */ /* 0x000e640008020149 */
[----:B-1----:R-:W-:Y:S05]  /*2640*/  @!P1 BRA `(.L_x_31) ;  /* 0x0000007400309947 */ /* 0x002fea0003800000 */
.L_x_30:
[----:B------:R-:W-:Y:S01]  /*2650*/  UIADD3 UR9, UR12, 0x200, URZ ;  /* 0x000002000c097890 */ /* 0x000fe2000fffe03f */
[----:B------:R-:W-:Y:S01]  /*2660*/  WARPGROUP.ARRIVE ;  /* 0x00000000000079c5 */ /* 0x000fe20000000000 */
[----:B------:R-:W-:Y:S02]  /*2670*/  UIADD3 UR10, UR12, 0x12200, URZ ;  /* 0x000122000c0a7890 */ /* 0x000fe4000fffe03f */
[----:B------:R-:W-:Y:S02]  /*2680*/  UISETP.NE.AND UP0, UPT, UR7, URZ, UPT ;  /* 0x0000003f0700728c */ /* 0x000fe4000bf05270 */
[----:B------:R-:W-:Y:S02]  /*2690*/  USHF.R.U32.HI UR9, URZ, 0x4, UR9 ;  /* 0x000000043f097899 */ /* 0x000fe40008011609 */
[----:B------:R-:W-:Y:S02]  /*26a0*/  USHF.R.U32.HI UR10, URZ, 0x4, UR10 ;  /* 0x000000043f0a7899 */ /* 0x000fe4000801160a */
[----:B------:R-:W-:-:S02]  /*26b0*/  USEL UR8, UR8, URZ, !UP0 ;  /* 0x0000003f08087287 */ /* 0x000fc4000c000000 */
[----:B------:R-:W-:Y:S02]  /*26c0*/  ULOP3.LUT UR9, UR9, 0x3fff, URZ, 0xc0, !UPT ;  /* 0x00003fff09097892 */ /* 0x000fe4000f8ec03f */
[----:B------:R-:W-:Y:S02]  /*26d0*/  ULOP3.LUT UR10, UR10, 0x3fff, URZ, 0xc0, !UPT ;  /* 0x00003fff0a0a7892 */ /* 0x000fe4000f8ec03f */
[----:B------:R-:W-:Y:S02]  /*26e0*/  UISETP.NE.U32.AND UP0, UPT, UR8, URZ, UPT ;  /* 0x0000003f0800728c */ /* 0x000fe4000bf05070 */
[----:B------:R-:W-:Y:S02]  /*26f0*/  ULOP3.LUT UR8, UR9, 0x10000, URZ, 0xfc, !UPT ;  /* 0x0001000009087892 */ /* 0x000fe4000f8efc3f */
[----:B------:R-:W-:Y:S02]  /*2700*/  ULOP3.LUT UR10, UR10, 0x10000, URZ, 0xfc, !UPT ;  /* 0x000100000a0a7892 */ /* 0x000fe4000f8efc3f */
[----:B------:R-:W-:-:S02]  /*2710*/  ULEA UR8, UR17, UR8, 0x8 ;  /* 0x0000000811087291 */ /* 0x000fc4000f8e403f */
[----:B------:R-:W-:Y:S01]  /*2720*/  ULEA UR10, UR17, UR10, 0x9 ;  /* 0x0000000a110a7291 */ /* 0x000fe2000f8e483f */
[----:B------:R-:W-:Y:S01]  /*2730*/  UMOV UR9, 0x80000020 ;  /* 0x8000002000097882 */ /* 0x000fe20000000000 */
[----:B------:R-:W-:Y:S01]  /*2740*/  UMOV UR11, 0x80000020 ;  /* 0x80000020000b7882 */ /* 0x000fe20000000000 */
[----:B------:R-:W-:-:S06]  /*2750*/  UIADD3 UR6, UR6, 0x2, URZ ;  /* 0x0000000206067890 */ /* 0x000fcc000fffe03f */
[----:B------:R-:W-:Y:S01]  /*2760*/  QGMMA.64x128x32.F32.E4M3.E4M3 R24, gdesc[UR8], R24, UP0 ;  /* 0x01e00000081879f3 */ /* 0x000fe2000bf00818 */
[----:B------:R-:W-:Y:S02]  /*2770*/  UIADD3 UR8, UR8, 0x2, URZ ;  /* 0x0000000208087890 */ /* 0x000fe4000fffe03f */
[----:B------:R-:W-:Y:S01]  /*2780*/  UIADD3 UR10, UR10, 0x2, URZ ;  /* 0x000000020a0a7890 */ /* 0x000fe2000fffe03f */
[----:B------:R-:W-:Y:S01]  /*2790*/  UMOV UR9, 0x80000020 ;  /* 0x8000002000097882 */ /* 0x000fe20000000000 */
[----:B------:R-:W-:Y:S01]  /*27a0*/  UMOV UR11, 0x80000020 ;  /* 0x80000020000b7882 */ /* 0x000fe20000000000 */
[----:B------:R-:W-:-:S04]  /*27b0*/  UISETP.NE.AND UP0, UPT, UR6, UR23, UPT ;  /* 0x000000170600728c */ /* 0x000fc8000bf05270 */
[----:B------:R-:W-:-:S06]  /*27c0*/  USEL UR7, URZ, 0x1, UP0 ;  /* 0x000000013f077887 */ /* 0x000fcc0008000000 */
[----:B------:R-:W-:Y:S01]  /*27d0*/  ISETP.NE.AND P1, PT, RZ, UR7, PT ;  /* 0x00000007ff007c0c */ /* 0x000fe2000bf25270 */
[----:B------:R-:W-:Y:S03]  /*27e0*/  QGMMA.64x128x32.F32.E4M3.E4M3 R24, gdesc[UR8], R24, gsb0 ;  /* 0x01e00000081879f3 */ /* 0x000fe60008000818 */
[----:B------:R-:W-:-:S09]  /*27f0*/  WARPGROUP.DEPBAR.LE gsb0, 0x1 ;  /* 0x00008000000079c5 */ /* 0x000fd20000010100 */
[----:B------:R-:W-:Y:S05]  /*2800*/  @!P1 BRA `(.L_x_32) ;  /* 0x0000000400089947 */ /* 0x000fea0003800000 */
[----:B------:R-:W-:Y:S02]  /*2810*/  WARPGROUP.DEPBAR.LE gsb0, 0x0 ;  /* 0x00008000000079c5 */ /* 0x000fe40000010000 */
[----:B------:R-:W-:-:S01]  /*2820*/  FADD R147, R24, R147 ;  /* 0x0000009318937221 */ /* 0x000fc20000000000 */
[----:B------:R-:W-:Y:S01]  /*2830*/  FADD R148, R25, R148 ;  /* 0x0000009419947221 */ /* 0x000fe20000000000 */
        /* <DEDUP_REMOVED lines=62> */
[----:B------:R-:W-:-:S06]  /*2c20*/  UMOV UR6, URZ ;  /* 0x0000003f00067c82 */ /* 0x000fcc0008000000 */
.L_x_32:
[----:B------:R-:W-:Y:S05]  /*2c30*/  @!P2 BRA `(.L_x_33) ;  /* 0x000000000004a947 */ /* 0x000fea0003800000 */
[----:B------:R-:W-:Y:S01]  /*2c40*/  BPT.TRAP 0x1 ;  /* 0x000000040000795c */ /* 0x000fe20000300000 */
.L_x_33:
[----:B01----:R-:W-:Y:S02]  /*2c50*/  @P0 LEA R20, R19, UR12, 0x3 ;  /* 0x0000000c13140c11 */ /* 0x003fe4000f8e18ff */
[----:B------:R-:W-:-:S03]  /*2c60*/  ISETP.GT.U32.AND P1, PT, R7, 0x1, PT ;  /* 0x000000010700780c */ /* 0x000fc60003f24070 */
[----:B------:R-:W-:-:S05]  /*2c70*/  @P0 VIADD R21, R20, 0x90 ;  /* 0x0000009014150836 */ /* 0x000fca0000000000 */
[----:B------:R-:W-:-:S04]  /*2c80*/  @P0 PRMT R21, R10, 0x654, R21 ;  /* 0x000006540a150816 */ /* 0x000fc80000000015 */
[----:B------:R0:W-:Y:S01]  /*2c90*/  @P0 SYNCS.ARRIVE.TRANS64.RED.A1T0 RZ, [R21+URZ], RZ ;  /* 0x000000ff15ff09a7 */ /* 0x0001e2000810043f */
[----:B------:R-:W-:Y:S05]  /*2ca0*/  @P1 BRA `(.L_x_34) ;  /* 0x0000000000041947 */ /* 0x000fea0003800000 */
[----:B------:R-:W-:Y:S01]  /*2cb0*/  BPT.TRAP 0x1 ;  /* 0x000000040000795c */ /* 0x000fe20000300000 */
.L_x_34:
[----:B------:R-:W-:Y:S01]  /*2cc0*/  UIADD3 UR17, UR17, 0x1, URZ ;  /* 0x0000000111117890 */ /* 0x000fe2000fffe03f */
[C---:B------:R-:W-:Y:S01]  /*2cd0*/  ISETP.GT.AND P2, PT, R18.reuse, 0x1, PT ;  /* 0x000000011200780c */ /* 0x040fe20003f44270 */
[----:B------:R-:W-:Y:S02]  /*2ce0*/  VIADD R19, R19, 0x1 ;  /* 0x0000000113137836 */ /* 0x000fe40000000000 */
[----:B------:R-:W-:Y:S01]  /*2cf0*/  UISETP.NE.AND UP0, UPT, UR17, 0x12, UPT ;  /* 0x000000121100788c */ /* 0x000fe2000bf05270 */
[----:B------:R-:W-:Y:S02]  /*2d00*/  VIADD R18, R18, 0xffffffff ;  /* 0xffffffff12127836 */ /* 0x000fe40000000000 */
[C---:B------:R-:W-:Y:S01]  /*2d10*/  ISETP.NE.AND P1, PT, R19.reuse, 0x12, PT ;  /* 0x000000121300780c */ /* 0x040fe20003f25270 */
[----:B------:R-:W-:Y:S02]  /*2d20*/  USEL UR8, URZ, 0x1, UP0 ;  /* 0x000000013f087887 */ /* 0x000fe40008000000 */
[----:B------:R-:W-:Y:S01]  /*2d30*/  USEL UR17, UR17, URZ, UP0 ;  /* 0x0000003f11117287 */ /* 0x000fe20008000000 */
[----:B------:R-:W-:-:S03]  /*2d40*/  SEL R19, R19, RZ, P1 ;  /* 0x000000ff13137207 */ /* 0x000fc60000800000 */
[----:B------:R-:W-:Y:S01]  /*2d50*/  LOP3.LUT R151, R151, UR8, RZ, 0x3c, !PT ;  /* 0x0000000897977c12 */ /* 0x000fe2000f8e3cff */
[----:B------:R-:W-:Y:S01]  /*2d60*/  UMOV UR8, 0x1 ;  /* 0x0000000100087882 */ /* 0x000fe20000000000 */
[----:B------:R-:W-:Y:S06]  /*2d70*/  @P2 BRA `(.L_x_35) ;  /* 0xfffffff800082947 */ /* 0x000fec000383ffff */
.L_x_27:
[----:B------:R-:W-:Y:S01]  /*2d80*/  UISETP.NE.AND UP0, UPT, UR6, URZ, UPT ;  /* 0x0000003f0600728c */ /* 0x000fe2000bf05270 */
[----:B------:R-:W1:Y:S01]  /*2d90*/  LDC R18, c[0x0][0x28c] ;  /* 0x0000a300ff127b82 */ /* 0x000e620000000800 */
[----:B------:R-:W-:Y:S02]  /*2da0*/  IMAD.U32 R19, RZ, RZ, UR22 ;  /* 0x00000016ff137e24 */ /* 0x000fe4000f8e00ff */
[----:B------:R-:W-:-:S06]  /*2db0*/  USEL UR6, URZ, 0x1, !UP0 ;  /* 0x000000013f067887 */ /* 0x000fcc000c000000 */
[----:B------:R-:W-:-:S13]  /*2dc0*/  ISETP.NE.AND P1, PT, RZ, UR6, PT ;  /* 0x00000006ff007c0c */ /* 0x000fda000bf25270 */
[----:B------:R-:W-:Y:S05]  /*2dd0*/  @!P1 BRA `(.L_x_36) ;  /* 0x0000000400049947 */ /* 0x000fea0003800000 */
[----:B------:R-:W-:Y:S02]  /*2de0*/  WARPGROUP.DEPBAR.LE gsb0, 0x0 ;  /* 0x00008000000079c5 */ /* 0x000fe40000010000 */
[----:B------:R-:W-:Y:S01]  /*2df0*/  FADD R147, R24, R147 ;  /* 0x0000009318937221 */ /* 0x000fe20000000000 */
        /* <DEDUP_REMOVED lines=62> */
[----:B------:R-:W-:-:S07]  /*31e0*/  FADD R88, R88, R87 ;  /* 0x0000005758587221 */ /* 0x000fce0000000000 */
.L_x_36:
[----:B-1----:R-:W-:Y:S01]  /*31f0*/  ISETP.GE.AND P1, PT, R18, 0x1, PT ;  /* 0x000000011200780c */ /* 0x002fe20003f26270 */
[----:B------:R1:W-:Y:S01]  /*3200*/  SYNCS.ARRIVE.TRANS64.A1T0 RZ, [R19+UR21], RZ ;  /* 0x000000ff13ff79a7 */ /* 0x0003e20008100015 */
[----:B------:R-:W-:-:S11]  /*3210*/  WARPGROUP.DEPBAR.LE gsb0, 0x0 ;  /* 0x00008000000079c5 */ /* 0x000fd60000010000 */
[----:B------:R-:W-:Y:S05]  /*3220*/  @!P1 BRA `(.L_x_37) ;  /* 0x0000000000449947 */ /* 0x000fea0003800000 */
[----:B------:R-:W-:-:S13]  /*3230*/  ISETP.NE.AND P1, PT, R149, 0x3, PT ;  /* 0x000000039500780c */ /* 0x000fda0003f25270 */
[----:B------:R-:W-:Y:S05]  /*3240*/  @!P1 BRA `(.L_x_38) ;  /* 0x0000000000049947 */ /* 0x000fea0003800000 */
[----:B------:R-:W-:Y:S01]  /*3250*/  BPT.TRAP 0x1 ;  /* 0x000000040000795c */ /* 0x000fe20000300000 */
.L_x_38:
[----:B------:R-:W-:Y:S01]  /*3260*/  VOTEU.ANY UP0, P0 ;  /* 0x00000000003f7886 */ /* 0x000fe20000000100 */
[----:B------:R-:W-:-:S04]  /*3270*/  ISETP.GT.U32.AND P1, PT, R7, 0x1, PT ;  /* 0x000000010700780c */ /* 0x000fc80003f24070 */
[----:B------:R-:W-:-:S06]  /*3280*/  @UP0 UIADD3 UR6, UR14, UR4, URZ ;  /* 0x000000040e060290 */ /* 0x000fcc000fffe03f */
[----:B------:R-:W-:Y:S02]  /*3290*/  IMAD.U32 R18, RZ, RZ, UR6 ;  /* 0x00000006ff127e24 */ /* 0x000fe4000f8e00ff */
[----:B0-----:R-:W-:Y:S02]  /*32a0*/  IMAD.U32 R21, RZ, RZ, UR6 ;  /* 0x00000006ff157e24 */ /* 0x001fe4000f8e00ff */
[----:B-1----:R-:W-:-:S05]  /*32b0*/  @P0 IMAD.WIDE.U32 R18, R18, 0x38e38e39, RZ ;  /* 0x38e38e3912120825 */ /* 0x002fca00078e00ff */
[----:B------:R-:W-:-:S05]  /*32c0*/  @P0 SHF.R.U32.HI R18, RZ, 0x2, R19 ;  /* 0x00000002ff120819 */ /* 0x000fca0000011613 */
[----:B------:R-:W-:-:S05]  /*32d0*/  @P0 IMAD R18, R18, -0x12, R21 ;  /* 0xffffffee12120824 */ /* 0x000fca00078e0215 */
[----:B------:R-:W-:-:S05]  /*32e0*/  @P0 LEA R18, R18, UR12, 0x3 ;  /* 0x0000000c12120c11 */ /* 0x000fca000f8e18ff */
[----:B------:R-:W-:-:S05]  /*32f0*/  @P0 VIADD R19, R18, 0x90 ;  /* 0x0000009012130836 */ /* 0x000fca0000000000 */
[----:B------:R-:W-:-:S04]  /*3300*/  @P0 PRMT R19, R10, 0x654, R19 ;  /* 0x000006540a130816 */ /* 0x000fc80000000013 */
[----:B------:R4:W-:Y:S01]  /*3310*/  @P0 SYNCS.ARRIVE.TRANS64.RED.A1T0 RZ, [R19+URZ], RZ ;  /* 0x000000ff13ff09a7 */ /* 0x0009e2000810043f */
[----:B------:R-:W-:Y:S05]  /*3320*/  @P1 BRA `(.L_x_37) ;  /* 0x0000000000041947 */ /* 0x000fea0003800000 */
[----:B------:R-:W-:Y:S01]  /*3330*/  BPT.TRAP 0x1 ;  /* 0x000000040000795c */ /* 0x000fe20000300000 */
.L_x_37:
[----:B------:R-:W-:Y:S01]  /*3340*/  SHF.L.U32 R18, R150, 0x1f, RZ ;  /* 0x0000001f96127819 */ /* 0x000fe200000006ff */
[----:B------:R-:W-:Y:S01]  /*3350*/  UIADD3 UR4, UR20, UR4, URZ ;  /* 0x0000000414047290 */ /* 0x000fe2000fffe03f */
[----:B------:R-:W0:Y:S01]  /*3360*/  LDC R31, c[0x0][0x288] ;  /* 0x0000a200ff1f7b82 */ /* 0x000e220000000800 */
[----:B------:R-:W-:Y:S01]  /*3370*/  UISETP.GE.U32.AND UP1, UPT, UR20, 0x12, UPT ;  /* 0x000000121400788c */ /* 0x000fe2000bf26070 */
[----:B------:R-:W-:Y:S01]  /*3380*/  IMAD.SHL.U32 R26, R14, 0x2, RZ ;  /* 0x000000020e1a7824 */ /* 0x000fe200078e00ff */
[----:B------:R-:W-:Y:S02]  /*3390*/  UISETP.GT.U32.AND UP0, UPT, UR4, 0x11, UPT ;  /* 0x000000110400788c */ /* 0x000fe4000bf04070 */
[----:B------:R-:W-:Y:S02]  /*33a0*/  UIMAD.WIDE.U32 UR6, UR4, 0x38e38e39, URZ ;  /* 0x38e38e39040678a5 */ /* 0x000fe4000f8e003f */
[----:B------:R-:W-:Y:S01]  /*33b0*/  UISETP.LT.U32.AND UP0, UPT, UR20, 0x12, UP0 ;  /* 0x000000121400788c */ /* 0x000fe20008701070 */
[----:B------:R-:W2:Y:S01]  /*33c0*/  SYNCS.PHASECHK.TRANS64.TRYWAIT P1, [UR15+0x8], R18 ;  /* 0x00000812ff0075a7 */ /* 0x000ea2000802014f */
[----:B------:R-:W-:Y:S01]  /*33d0*/  USHF.R.U32.HI UR6, URZ, 0x2, UR7 ;  /* 0x000000023f067899 */ /* 0x000fe20008011607 */
[----:B------:R-:W-:Y:S01]  /*33e0*/  SHF.R.S32.HI R27, RZ, 0x1f, R26 ;  /* 0x0000001fff1b7819 */ /* 0x000fe2000001141a */
[----:B------:R-:W-:-:S02]  /*33f0*/  USEL UR8, URZ, 0x1, !UP0 ;  /* 0x000000013f087887 */ /* 0x000fc4000c000000 */
[----:B------:R-:W-:Y:S02]  /*3400*/  UIMAD UR4, UR6, -0x12, UR4 ;  /* 0xffffffee060478a4 */ /* 0x000fe4000f8e0204 */
[----:B------:R-:W-:-:S04]  /*3410*/  ULOP3.LUT UR5, UR5, UR8, URZ, 0x3c, !UPT ;  /* 0x0000000805057292 */ /* 0x000fc8000f8e3c3f */
[----:B------:R-:W-:Y:S01]  /*3420*/  @UP1 ULOP3.LUT UR5, UR5, 0x1, UR6, 0x78, !UPT ;  /* 0x0000000105051892 */ /* 0x000fe2000f8e7806 */
[----:B0-2---:R-:W-:Y:S11]  /*3430*/  @!P1 BRA `(.L_x_39) ;  /* 0x0000006400cc9947 */ /* 0x005ff60003800000 */
.L_x_211:
[----:B------:R-:W-:Y:S01]  /*3440*/  IMAD.SHL.U32 R33, R5, 0x80, RZ ;  /* 0x0000008005217824 */ /* 0x000fe200078e00ff */
[----:B------:R-:W-:Y:S01]  /*3450*/  ULDC UR8, c[0x0][0x284] ;  /* 0x0000a10000087ab9 */ /* 0x000fe20000000800 */
[----:B------:R-:W-:Y:S01]  /*3460*/  IMAD.SHL.U32 R5, R6, 0x40, RZ ;  /* 0x0000004006057824 */ /* 0x000fe200078e00ff */
[----:B------:R-:W-:Y:S01]  /*3470*/  SHF.R.S32.HI R32, RZ, 0x1f, R4 ;  /* 0x0000001fff207819 */ /* 0x000fe20000011404 */
[----:B------:R-:W-:Y:S01]  /*3480*/  ULDC.64 UR6, c[0x0][0x5d0] ;  /* 0x0001740000067ab9 */ /* 0x000fe20000000a00 */
[----:B------:R-:W-:Y:S01]  /*3490*/  SHF.R.S32.HI R30, RZ, 0x1f, R33 ;  /* 0x0000001fff1e7819 */ /* 0x000fe20000011421 */
[----:B01--4-:R-:W-:Y:S01]  /*34a0*/  IMAD.WIDE.U32 R18, R4, UR6, R26 ;  /* 0x0000000604127c25 */ /* 0x013fe2000f8e001a */
[----:B------:R-:W-:-:S03]  /*34b0*/  ISETP.GE.AND P1, PT, R5, UR8, PT ;  /* 0x0000000805007c0c */ /* 0x000fc6000bf26270 */
[----:B------:R-:W-:Y:S01]  /*34c0*/  IMAD R21, R32, UR6, RZ ;  /* 0x0000000620157c24 */ /* 0x000fe2000f8e02ff */
[C---:B------:R-:W-:Y:S02]  /*34d0*/  ISETP.GE.OR P1, PT, R33.reuse, R31, P1 ;  /* 0x0000001f2100720c */ /* 0x040fe40000f26670 */
[----:B------:R-:W-:Y:S01]  /*34e0*/  IADD3 R18, P2, R33, R18, RZ ;  /* 0x0000001221127210 */ /* 0x000fe20007f5e0ff */
[----:B------:R-:W-:-:S05]  /*34f0*/  IMAD R21, R4, UR7, R21 ;  /* 0x0000000704157c24 */ /* 0x000fca000f8e0215 */
[----:B------:R-:W-:-:S05]  /*3500*/  IADD3.X R19, R30, R19, R21, P2, !PT ;  /* 0x000000131e137210 */ /* 0x000fca00017fe415 */
[----:B------:R-:W-:Y:S05]  /*3510*/  @P1 BRA `(.L_x_40) ;  /* 0x0000004400b81947 */ /* 0x000fea0003800000 */
[----:B------:R-:W0:Y:S01]  /*3520*/  LDC.64 R28, c[0x0][0x5c8] ;  /* 0x00017200ff1c7b82 */ /* 0x000e220000000a00 */
[----:B------:R-:W-:Y:S01]  /*3530*/  IMAD.WIDE R24, R6, 0x40, R12 ;  /* 0x0000004006187825 */ /* 0x000fe200078e020c */
[----:B------:R-:W-:Y:S01]  /*3540*/  ULDC.64 UR6, c[0x0][0x5c0] ;  /* 0x0001700000067ab9 */ /* 0x000fe20000000a00 */
[----:B------:R-:W-:Y:S02]  /*3550*/  BSSY B0, `(.L_x_40) ;  /* 0x000046a000007945 */ /* 0x000fe40003800000 */
[-C--:B0-----:R-:W-:Y:S02]  /*3560*/  IMAD R6, R25, R28.reuse, RZ ;  /* 0x0000001c19067224 */ /* 0x081fe400078e02ff */
[----:B------:R-:W-:-:S04]  /*3570*/  IMAD.WIDE.U32 R18, R24, R28, R18 ;  /* 0x0000001c18127225 */ /* 0x000fc800078e0012 */
[----:B------:R-:W-:Y:S01]  /*3580*/  IMAD R21, R24, R29, R6 ;  /* 0x0000001d18157224 */ /* 0x000fe200078e0206 */
[----:B------:R-:W-:Y:S02]  /*3590*/  LEA R6, P1, R28, R18, 0x3 ;  /* 0x000000121c067211 */ /* 0x000fe400078218ff */
[----:B------:R-:W-:Y:S01]  /*35a0*/  IADD3 R20, P2, R18, UR6, RZ ;  /* 0x0000000612147c10 */ /* 0x000fe2000ff5e0ff */
[----:B------:R-:W-:Y:S01]  /*35b0*/  IMAD.IADD R21, R19, 0x1, R21 ;  /* 0x0000000113157824 */ /* 0x000fe200078e0215 */
[----:B------:R-:W-:Y:S01]  /*35c0*/  IADD3 R18, P4, R6, UR6, RZ ;  /* 0x0000000606127c10 */ /* 0x000fe2000ff9e0ff */
[----:B------:R-:W-:Y:S02]  /*35d0*/  IMAD R6, R14, -0x2, R31 ;  /* 0xfffffffe0e067824 */ /* 0x000fe400078e021f */
[----:B------:R-:W-:Y:S01]  /*35e0*/  IMAD.IADD R31, R16, 0x1, -R5 ;  /* 0x00000001101f7824 */ /* 0x000fe200078e0a05 */
[----:B------:R-:W-:Y:S01]  /*35f0*/  LEA.HI.X R19, R28, R21, R29, 0x3, P1 ;  /* 0x000000151c137211 */ /* 0x000fe200008f1c1d */
[----:B------:R-:W-:Y:S01]  /*3600*/  IMAD.IADD R6, R6, 0x1, -R33 ;  /* 0x0000000106067824 */ /* 0x000fe200078e0a21 */
[----:B---3-5:R-:W-:-:S02]  /*3610*/  FSETP.NEU.AND P1, PT, R15, RZ, PT ;  /* 0x000000ff0f00720b */ /* 0x028fc40003f2d000 */
[----:B------:R-:W-:Y:S02]  /*3620*/  IADD3.X R21, R21, UR7, RZ, P2, !PT ;  /* 0x0000000715157c10 */ /* 0x000fe400097fe4ff */
[----:B------:R-:W-:-:S09]  /*3630*/  IADD3.X R19, R19, UR7, RZ, P4, !PT ;  /* 0x0000000713137c10 */ /* 0x000fd2000a7fe4ff */
[----:B------:R-:W-:Y:S05]  /*3640*/  @!P1 BRA `(.L_x_41) ;  /* 0x0000003400609947 */ /* 0x000fea0003800000 */
[----:B------:R-:W-:Y:S01]  /*3650*/  ULDC.64 UR6, c[0x0][0x5b8] ;  /* 0x00016e0000067ab9 */ /* 0x000fe20000000a00 */
[----:B------:R-:W-:Y:S01]  /*3660*/  ULDC.64 UR8, c[0x0][0x5a8] ;  /* 0x00016a0000087ab9 */ /* 0x000fe20000000a00 */
[----:B------:R-:W-:Y:S01]  /*3670*/  IMAD.WIDE.U32 R26, R4, UR6, R26 ;  /* 0x00000006041a7c25 */ /* 0x000fe2000f8e001a */
[----:B------:R-:W-:Y:S01]  /*3680*/  BSSY B1, `(.L_x_42) ;  /* 0x0000010000017945 */ /* 0x000fe20003800000 */
[----:B------:R-:W-:Y:S02]  /*3690*/  PRMT R28, RZ, 0x7610, R28 ;  /* 0x00007610ff1c7816 */ /* 0x000fe4000000001c */
[----:B------:R-:W-:Y:S01]  /*36a0*/  IMAD R5, R32, UR6, RZ ;  /* 0x0000000620057c24 */ /* 0x000fe2000f8e02ff */
[----:B------:R-:W-:-:S03]  /*36b0*/  IADD3 R26, P1, R33, R26, RZ ;  /* 0x0000001a211a7210 */ /* 0x000fc60007f3e0ff */
[----:B------:R-:W-:Y:S01]  /*36c0*/  IMAD R5, R4, UR7, R5 ;  /* 0x0000000704057c24 */ /* 0x000fe2000f8e0205 */
[----:B------:R-:W-:Y:S02]  /*36d0*/  ULDC.64 UR6, c[0x0][0x5b0] ;  /* 0x00016c0000067ab9 */ /* 0x000fe40000000a00 */
[----:B------:R-:W-:Y:S02]  /*36e0*/  IMAD R29, R25, UR6, RZ ;  /* 0x00000006191d7c24 */ /* 0x000fe4000f8e02ff */
[----:B------:R-:W-:Y:S02]  /*36f0*/  IADD3.X R27, R30, R27, R5, P1, !PT ;  /* 0x0000001b1e1b7210 */ /* 0x000fe40000ffe405 */
[----:B------:R-:W-:Y:S01]  /*3700*/  ISETP.GE.AND P1, PT, R31, 0x1, PT ;  /* 0x000000011f00780c */ /* 0x000fe20003f26270 */
[C---:B------:R-:W-:Y:S02]  /*3710*/  IMAD R29, R24.reuse, UR7, R29 ;  /* 0x00000007181d7c24 */ /* 0x040fe4000f8e021d */
[----:B------:R-:W-:Y:S01]  /*3720*/  IMAD.WIDE.U32 R4, R24, UR6, R26 ;  /* 0x0000000618047c25 */ /* 0x000fe2000f8e001a */
[----:B------:R-:W-:-:S02]  /*3730*/  ISETP.LT.OR P5, PT, R6, 0x1, !P1 ;  /* 0x000000010600780c */ /* 0x000fc40004fa1670 */
[----:B------:R-:W-:-:S04]  /*3740*/  IADD3 R4, P2, R4, UR8, RZ ;  /* 0x0000000804047c10 */ /* 0x000fc8000ff5e0ff */
[----:B------:R-:W-:-:S07]  /*3750*/  IADD3.X R5, R5, UR9, R29, P2, !PT ;  /* 0x0000000905057c10 */ /* 0x000fce00097fe41d */
[----:B------:R-:W-:Y:S05]  /*3760*/  @P5 BRA `(.L_x_43) ;  /* 0x0000000000045947 */ /* 0x000fea0003800000 */
[----:B------:R0:W5:Y:S02]  /*3770*/  LDG.E.U8 R28, desc[UR18][R4.64] ;  /* 0x00000012041c7981 */ /* 0x000164000c1e1100 */
.L_x_43:
[----:B------:R-:W-:Y:S05]  /*3780*/  BSYNC B1 ;  /* 0x0000000000017941 */ /* 0x000fea0003800000 */
.L_x_42:
[----:B-----5:R-:W-:Y:S01]  /*3790*/  LOP3.LUT R28, R28, 0xff, RZ, 0xc0, !PT ;  /* 0x000000ff1c1c7812 */ /* 0x020fe200078ec0ff */
[----:B------:R-:W-:Y:S01]  /*37a0*/  BSSY B1, `(.L_x_44) ;  /* 0x000000b000017945 */ /* 0x000fe20003800000 */
[----:B------:R-:W-:Y:S02]  /*37b0*/  ISETP.LT.OR P4, PT, R6, 0x2, !P1 ;  /* 0x000000020600780c */ /* 0x000fe40004f81670 */
[----:B------:R-:W-:-:S05]  /*37c0*/  F2FP.F16.E4M3.UNPACK_B R28, R28 ;  /* 0x0000001cff1c723e */ /* 0x000fca00020006ff */
[----:B------:R-:W-:-:S05]  /*37d0*/  HADD2.F32 R28, -RZ, R28.H0_H0 ;  /* 0x2000001cff1c7230 */ /* 0x000fca0000004100 */
[----:B------:R-:W-:-:S04]  /*37e0*/  FMUL R28, R28, R15 ;  /* 0x0000000f1c1c7220 */ /* 0x000fc80000400000 */
[----:B------:R-:W-:-:S05]  /*37f0*/  FFMA R28, R147, R11, R28 ;  /* 0x0000000b931c7223 */ /* 0x000fca000000001c */
[----:B------:R-:W-:Y:S02]  /*3800*/  F2FP.SATFINITE.E4M3.F32.PACK_AB_MERGE_C R29, RZ, R28, RZ ;  /* 0x0000001cff1d723e */ /* 0x000fe400048070ff */
[----:B------:R-:W-:-:S03]  /*3810*/  PRMT R28, RZ, 0x7610, R28 ;  /* 0x00007610ff1c7816 */ /* 0x000fc6000000001c */
[----:B------:R1:W-:Y:S01]  /*3820*/  @!P5 STG.E.U8 desc[UR18][R20.64], R29 ;  /* 0x0000001d1400d986 */ /* 0x0003e2000c101112 */
[----:B------:R-:W-:Y:S05]  /*3830*/  @P4 BRA `(.L_x_45) ;  /* 0x0000000000044947 */ /* 0x000fea0003800000 */
[----:B------:R2:W5:Y:S02]  /*3840*/  LDG.E.U8 R28, desc[UR18][R4.64+0x1] ;  /* 0x00000112041c7981 */ /* 0x000564000c1e1100 */
.L_x_45:
[----:B------:R-:W-:Y:S05]  /*3850*/  BSYNC B1 ;  /* 0x0000000000017941 */ /* 0x000fea0003800000 */
.L_x_44:
[----:B-----5:R-:W-:Y:S01]  /*3860*/  LOP3.LUT R28, R28, 0xff, RZ, 0xc0, !PT ;  /* 0x000000ff1c1c7812 */ /* 0x020fe200078ec0ff */
[----:B------:R-:W-:Y:S01]  /*3870*/  BSSY B1, `(.L_x_46) ;  /* 0x0000013000017945 */ /* 0x000fe20003800000 */
[----:B-1----:R-:W-:Y:S02]  /*3880*/  IADD3 R29, P2, R24, 0x8, RZ ;  /* 0x00000008181d7810 */ /* 0x002fe40007f5e0ff */
[----:B------:R-:W-:-:S03]  /*3890*/  F2FP.F16.E4M3.UNPACK_B R28, R28 ;  /* 0x0000001cff1c723e */ /* 0x000fc600020006ff */
[----:B------:R-:W-:Y:S01]  /*38a0*/  IMAD.X R24, RZ, RZ, R25, P2 ;  /* 0x000000ffff187224 */ /* 0x000fe200010e0619 */
[----:B------:R-:W-:Y:S01]  /*38b0*/  ISETP.GE.AND P2, PT, R31, 0x9, PT ;  /* 0x000000091f00780c */ /* 0x000fe20003f46270 */
[----:B------:R-:W-:Y:S02]  /*38c0*/  HADD2.F32 R28, -RZ, R28.H0_H0 ;  /* 0x2000001cff1c7230 */ /* 0x000fe40000004100 */
[----:B------:R-:W-:Y:S01]  /*38d0*/  IMAD R24, R24, UR6, RZ ;  /* 0x0000000618187c24 */ /* 0x000fe2000f8e02ff */
[----:B------:R-:W-:Y:S01]  /*38e0*/  ISETP.LT.OR P5, PT, R6, 0x1, !P2 ;  /* 0x000000010600780c */ /* 0x000fe200057a1670 */
[----:B------:R-:W-:-:S04]  /*38f0*/  IMAD.WIDE.U32 R26, R29, UR6, R26 ;  /* 0x000000061d1a7c25 */ /* 0x000fc8000f8e001a */
[----:B------:R-:W-:Y:S01]  /*3900*/  FMUL R25, R28, R15 ;  /* 0x0000000f1c197220 */ /* 0x000fe20000400000 */
[----:B------:R-:W-:-:S03]  /*3910*/  IMAD R29, R29, UR7, R24 ;  /* 0x000000071d1d7c24 */ /* 0x000fc6000f8e0218 */
[----:B------:R-:W-:Y:S01]  /*3920*/  FFMA R25, R148, R11, R25 ;  /* 0x0000000b94197223 */ /* 0x000fe20000000019 */
[----:B------:R-:W-:Y:S02]  /*3930*/  IADD3 R24, P6, R26, UR8, RZ ;  /* 0x000000081a187c10 */ /* 0x000fe4000ffde0ff */
[----:B------:R-:W-:Y:S02]  /*3940*/  PRMT R26, RZ, 0x7610, R26 ;  /* 0x00007610ff1a7816 */ /* 0x000fe4000000001a */
[----:B------:R-:W-:Y:S02]  /*3950*/  F2FP.SATFINITE.E4M3.F32.PACK_AB_MERGE_C R31, RZ, R25, RZ ;  /* 0x00000019ff1f723e */ /* 0x000fe400048070ff */
[----:B------:R-:W-:-:S03]  /*3960*/  IADD3.X R25, R27, UR9, R29, P6, !PT ;  /* 0x000000091b197c10 */ /* 0x000fc6000b7fe41d */
[----:B------:R1:W-:Y:S01]  /*3970*/  @!P4 STG.E.U8 desc[UR18][R20.64+0x1], R31 ;  /* 0x0000011f1400c986 */ /* 0x0003e2000c101112 */
[----:B------:R-:W-:Y:S05]  /*3980*/  @P5 BRA `(.L_x_47) ;  /* 0x0000000000045947 */ /* 0x000fea0003800000 */
[----:B------:R3:W5:Y:S02]  /*3990*/  LDG.E.U8 R26, desc[UR18][R24.64] ;  /* 0x00000012181a7981 */ /* 0x000764000c1e1100 */
.L_x_47:
[----:B------:R-:W-:Y:S05]  /*39a0*/  BSYNC B1 ;  /* 0x0000000000017941 */ /* 0x000fea0003800000 */
.L_x_46:
        /* <DEDUP_REMOVED lines=12> */
.L_x_49:
[----:B------:R-:W-:Y:S05]  /*3a70*/  BSYNC B1 ;  /* 0x0000000000017941 */ /* 0x000fea0003800000 */
.L_x_48:
[----:B-----5:R-:W-:Y:S01]  /*3a80*/  LOP3.LUT R26, R26, 0xff, RZ, 0xc0, !PT ;  /* 0x000000ff1a1a7812 */ /* 0x020fe200078ec0ff */
[----:B------:R-:W-:Y:S01]  /*3a90*/  BSSY B1, `(.L_x_50) ;  /* 0x000000b000017945 */ /* 0x000fe20003800000 */
[----:B------:R-:W-:Y:S02]  /*3aa0*/  ISETP.LT.OR P5, PT, R6, 0x9, !P1 ;  /* 0x000000090600780c */ /* 0x000fe40004fa1670 */
[----:B------:R-:W-:-:S05]  /*3ab0*/  F2FP.F16.E4M3.UNPACK_B R26, R26 ;  /* 0x0000001aff1a723e */ /* 0x000fca00020006ff */
[----:B------:R-:W-:-:S05]  /*3ac0*/  HADD2.F32 R26, -RZ, R26.H0_H0 ;  /* 0x2000001aff1a7230 */ /* 0x000fca0000004100 */
[----:B----4-:R-:W-:Y:S01]  /*3ad0*/  FMUL R27, R26, R15 ;  /* 0x0000000f1a1b7220 */ /* 0x010fe20000400000 */
[----:B------:R-:W-:-:S03]  /*3ae0*/  PRMT R26, RZ, 0x7610, R26 ;  /* 0x00007610ff1a7816 */ /* 0x000fc6000000001a */
[----:B------:R-:W-:-:S05]  /*3af0*/  FFMA R27, R146, R11, R27 ;  /* 0x0000000b921b7223 */ /* 0x000fca000000001b */
[----:B------:R-:W-:-:S05]  /*3b00*/  F2FP.SATFINITE.E4M3.F32.PACK_AB_MERGE_C R27, RZ, R27, RZ ;  /* 0x0000001bff1b723e */ /* 0x000fca00048070ff */
[----:B------:R4:W-:Y:S01]  /*3b10*/  @!P4 STG.E.U8 desc[UR18][R18.64+0x1], R27 ;  /* 0x0000011b1200c986 */ /* 0x0009e2000c101112 */
[----:B------:R-:W-:Y:S05]  /*3b20*/  @P5 BRA `(.L_x_51) ;  /* 0x0000000000045947 */ /* 0x000fea0003800000 */
[----:B------:R0:W5:Y:S02]  /*3b30*/  LDG.E.U8 R26, desc[UR18][R4.64+0x8] ;  /* 0x00000812041a7981 */ /* 0x000164000c1e1100 */
.L_x_51:
[----:B------:R-:W-:Y:S05]  /*3b40*/  BSYNC B1 ;  /* 0x0000000000017941 */ /* 0x000fea0003800000 */
.L_x_50:
[----:B-----5:R-:W-:Y:S01]  /*3b50*/  LOP3.LUT R26, R26, 0xff, RZ, 0xc0, !PT ;  /* 0x000000ff1a1a7812 */ /* 0x020fe200078ec0ff */
[----:B------:R-:W-:Y:S01]  /*3b60*/  BSSY B1, `(.L_x_52) ;  /* 0x000000b000017945 */ /* 0x000fe20003800000 */
[----:B------:R-:W-:Y:S02]  /*3b70*/  ISETP.LT.OR P4, PT, R6, 0xa, !P1 ;  /* 0x0000000a0600780c */ /* 0x000fe40004f81670 */
[----:B------:R-:W-:-:S05]  /*3b80*/  F2FP.F16.E4M3.UNPACK_B R26, R26 ;  /* 0x0000001aff1a723e */ /* 0x000fca00020006ff */
[----:B------:R-:W-:-:S05]  /*3b90*/  HADD2.F32 R26, -RZ, R26.H0_H0 ;  /* 0x2000001aff1a7230 */ /* 0x000fca0000004100 */
[----:B------:R-:W-:-:S04]  /*3ba0*/  FMUL R26, R26, R15 ;  /* 0x0000000f1a1a7220 */ /* 0x000fc80000400000 */
[----:B------:R-:W-:-:S05]  /*3bb0*/  FFMA R26, R143, R11, R26 ;  /* 0x0000000b8f1a7223 */ /* 0x000fca000000001a */
[----:B----4-:R-:W-:Y:S02]  /*3bc0*/  F2FP.SATFINITE.E4M3.F32.PACK_AB_MERGE_C R27, RZ, R26, RZ ;  /* 0x0000001aff1b723e */ /* 0x010fe400048070ff */
[----:B------:R-:W-:-:S03]  /*3bd0*/  PRMT R26, RZ, 0x7610, R26 ;  /* 0x00007610ff1a7816 */ /* 0x000fc6000000001a */
[----:B------:R4:W-:Y:S01]  /*3be0*/  @!P5 STG.E.U8 desc[UR18][R20.64+0x8], R27 ;  /* 0x0000081b1400d986 */ /* 0x0009e2000c101112 */
[----:B------:R-:W-:Y:S05]  /*3bf0*/  @P4 BRA `(.L_x_53) ;  /* 0x0000000000044947 */ /* 0x000fea0003800000 */
[----:B------:R0:W5:Y:S02]  /*3c00*/  LDG.E.U8 R26, desc[UR18][R4.64+0x9] ;  /* 0x00000912041a7981 */ /* 0x000164000c1e1100 */
.L_x_53:
[----:B------:R-:W-:Y:S05]  /*3c10*/  BSYNC B1 ;  /* 0x0000000000017941 */ /* 0x000fea0003800000 */
.L_x_52:
        /* <DEDUP_REMOVED lines=12> */
.L_x_55:
[----:B------:R-:W-:Y:S05]  /*3ce0*/  BSYNC B1 ;  /* 0x0000000000017941 */ /* 0x000fea0003800000 */
.L_x_54:
        /* <DEDUP_REMOVED lines=12> */
.L_x_57:
[----:B------:R-:W-:Y:S05]  /*3db0*/  BSYNC B1 ;  /* 0x0000000000017941 */ /* 0x000fea0003800000 */
.L_x_56:
        /* <DEDUP_REMOVED lines=12> */
.L_x_59:
[----:B------:R-:W-:Y:S05]  /*3e80*/  BSYNC B1 ;  /* 0x0000000000017941 */ /* 0x000fea0003800000 */
.L_x_58:
        /* <DEDUP_REMOVED lines=12> */
.L_x_61:
[----:B------:R-:W-:Y:S05]  /*3f50*/  BSYNC B1 ;  /* 0x0000000000017941 */ /* 0x000fea0003800000 */
.L_x_60:
        /* <DEDUP_REMOVED lines=12> */
.L_x_63:
[----:B------:R-:W-:Y:S05]  /*4020*/  BSYNC B1 ;  /* 0x0000000000017941 */ /* 0x000fea0003800000 */
.L_x_62:
        /* <DEDUP_REMOVED lines=12> */
.L_x_65:
[----:B------:R-:W-:Y:S05]  /*40f0*/  BSYNC B1 ;  /* 0x0000000000017941 */ /* 0x000fea0003800000 */
.L_x_64:
        /* <DEDUP_REMOVED lines=12> */
.L_x_67:
[----:B------:R-:W-:Y:S05]  /*41c0*/  BSYNC B1 ;  /* 0x0000000000017941 */ /* 0x000fea0003800000 */
.L_x_66:
        /* <DEDUP_REMOVED lines=12> */
.L_x_69:
[----:B------:R-:W-:Y:S05]  /*4290*/  BSYNC B1 ;  /* 0x0000000000017941 */ /* 0x000fea0003800000 */
.L_x_68:
        /* <DEDUP_REMOVED lines=12> */
.L_x_71:
[----:B------:R-:W-:Y:S05]  /*4360*/  BSYNC B1 ;  /* 0x0000000000017941 */ /* 0x000fea0003800000 */
.L_x_70:
        /* <DEDUP_REMOVED lines=12> */
.L_x_73:
[----:B------:R-:W-:Y:S05]  /*4430*/  BSYNC B1 ;  /* 0x0000000000017941 */ /* 0x000fea0003800000 */
.L_x_72:
        /* <DEDUP_REMOVED lines=12> */
.L_x_75:
[----:B------:R-:W-:Y:S05]  /*4500*/  BSYNC B1 ;  /* 0x0000000000017941 */ /* 0x000fea0003800000 */
.L_x_74:
        /* <DEDUP_REMOVED lines=12> */
.L_x_77:
[----:B------:R-:W-:Y:S05]  /*45d0*/  BSYNC B1 ;  /* 0x0000000000017941 */ /* 0x000fea0003800000 */
.L_x_76:
        /* <DEDUP_REMOVED lines=12> */
.L_x_79:
[----:B------:R-:W-:Y:S05]  /*46a0*/  BSYNC B1 ;  /* 0x0000000000017941 */ /* 0x000fea0003800000 */
.L_x_78:
        /* <DEDUP_REMOVED lines=12> */
.L_x_81:
[----:B------:R-:W-:Y:S05]  /*4770*/  BSYNC B1 ;  /* 0x0000000000017941 */ /* 0x000fea0003800000 */
.L_x_80:
        /* <DEDUP_REMOVED lines=12> */
.L_x_83:
[----:B------:R-:W-:Y:S05]  /*4840*/  BSYNC B1 ;  /* 0x0000000000017941 */ /* 0x000fea0003800000 */
.L_x_82:
        /* <DEDUP_REMOVED lines=12> */
.L_x_85:
[----:B------:R-:W-:Y:S05]  /*4910*/  BSYNC B1 ;  /* 0x0000000000017941 */ /* 0x000fea0003800000 */
.L_x_84:
        /* <DEDUP_REMOVED lines=12> */
.L_x_87:
[----:B------:R-:W-:Y:S05]  /*49e0*/  BSYNC B1 ;  /* 0x0000000000017941 */ /* 0x000fea0003800000 */
.L_x_86:
        /* <DEDUP_REMOVED lines=12> */
.L_x_89:
[----:B------:R-:W-:Y:S05]  /*4ab0*/  BSYNC B1 ;  /* 0x0000000000017941 */ /* 0x000fea0003800000 */
.L_x_88:
        /* <DEDUP_REMOVED lines=12> */
.L_x_91:
[----:B------:R-:W-:Y:S05]  /*4b80*/  BSYNC B1 ;  /* 0x0000000000017941 */ /* 0x000fea0003800000 */
.L_x_90:
        /* <DEDUP_REMOVED lines=12> */
.L_x_93:
[----:B------:R-:W-:Y:S05]  /*4c50*/  BSYNC B1 ;  /* 0x0000000000017941 */ /* 0x000fea0003800000 */
.L_x_92:
        /* <DEDUP_REMOVED lines=12> */
.L_x_95:
[----:B------:R-:W-:Y:S05]  /*4d20*/  BSYNC B1 ;  /* 0x0000000000017941 */ /* 0x000fea0003800000 */
.L_x_94:
        /* <DEDUP_REMOVED lines=12> */
.L_x_97:
[----:B------:R-:W-:Y:S05]  /*4df0*/  BSYNC B1 ;  /* 0x0000000000017941 */ /* 0x000fea0003800000 */
.L_x_96:
        /* <DEDUP_REMOVED lines=12> */
.L_x_99:
[----:B------:R-:W-:Y:S05]  /*4ec0*/  BSYNC B1 ;  /* 0x0000000000017941 */ /* 0x000fea0003800000 */
.L_x_98:
        /* <DEDUP_REMOVED lines=12> */
.L_x_101:
[----:B------:R-:W-:Y:S05]  /*4f90*/  BSYNC B1 ;  /* 0x0000000000017941 */ /* 0x000fea0003800000 */
.L_x_100:
        /* <DEDUP_REMOVED lines=12> */
.L_x_103:
[----:B------:R-:W-:Y:S05]  /*5060*/  BSYNC B1 ;  /* 0x0000000000017941 */ /* 0x000fea0003800000 */
.L_x_102:
        /* <DEDUP_REMOVED lines=12> */
.L_x_105:
[----:B------:R-:W-:Y:S05]  /*5130*/  BSYNC B1 ;  /* 0x0000000000017941 */ /* 0x000fea0003800000 */
.L_x_104:
        /* <DEDUP_REMOVED lines=12> */
.L_x_107:
[----:B------:R-:W-:Y:S05]  /*5200*/  BSYNC B1 ;  /* 0x0000000000017941 */ /* 0x000fea0003800000 */
.L_x_106:
        /* <DEDUP_REMOVED lines=12> */
.L_x_109:
[----:B------:R-:W-:Y:S05]  /*52d0*/  BSYNC B1 ;  /* 0x0000000000017941 */ /* 0x000fea0003800000 */
.L_x_108:
        /* <DEDUP_REMOVED lines=12> */
.L_x_111:
[----:B------:R-:W-:Y:S05]  /*53a0*/  BSYNC B1 ;  /* 0x0000000000017941 */ /* 0x000fea0003800000 */
.L_x_110:
        /* <DEDUP_REMOVED lines=12> */
.L_x_113:
[----:B------:R-:W-:Y:S05]  /*5470*/  BSYNC B1 ;  /* 0x0000000000017941 */ /* 0x000fea0003800000 */
.L_x_112:
        /* <DEDUP_REMOVED lines=12> */
.L_x_115:
[----:B------:R-:W-:Y:S05]  /*5540*/  BSYNC B1 ;  /* 0x0000000000017941 */ /* 0x000fea0003800000 */
.L_x_114:
        /* <DEDUP_REMOVED lines=12> */
.L_x_117:
[----:B------:R-:W-:Y:S05]  /*5610*/  BSYNC B1 ;  /* 0x0000000000017941 */ /* 0x000fea0003800000 */
.L_x_116:
        /* <DEDUP_REMOVED lines=12> */
.L_x_119:
[----:B------:R-:W-:Y:S05]  /*56e0*/  BSYNC B1 ;  /* 0x0000000000017941 */ /* 0x000fea0003800000 */
.L_x_118:
        /* <DEDUP_REMOVED lines=12> */
.L_x_121:
[----:B------:R-:W-:Y:S05]  /*57b0*/  BSYNC B1 ;  /* 0x0000000000017941 */ /* 0x000fea0003800000 */
.L_x_120:
        /* <DEDUP_REMOVED lines=12> */
.L_x_123:
[----:B------:R-:W-:Y:S05]  /*5880*/  BSYNC B1 ;  /* 0x0000000000017941 */ /* 0x000fea0003800000 */
.L_x_122:
        /* <DEDUP_REMOVED lines=12> */
.L_x_125:
[----:B------:R-:W-:Y:S05]  /*5950*/  BSYNC B1 ;  /* 0x0000000000017941 */ /* 0x000fea0003800000 */
.L_x_124:
        /* <DEDUP_REMOVED lines=12> */
.L_x_127:
[----:B------:R-:W-:Y:S05]  /*5a20*/  BSYNC B1 ;  /* 0x0000000000017941 */ /* 0x000fea0003800000 */
.L_x_126:
        /* <DEDUP_REMOVED lines=12> */
.L_x_129:
[----:B------:R-:W-:Y:S05]  /*5af0*/  BSYNC B1 ;  /* 0x0000000000017941 */ /* 0x000fea0003800000 */
.L_x_128:
        /* <DEDUP_REMOVED lines=12> */
.L_x_131:
[----:B------:R-:W-:Y:S05]  /*5bc0*/  BSYNC B1 ;  /* 0x0000000000017941 */ /* 0x000fea0003800000 */
.L_x_130:
        /* <DEDUP_REMOVED lines=12> */
.L_x_133:
[----:B------:R-:W-:Y:S05]  /*5c90*/  BSYNC B1 ;  /* 0x0000000000017941 */ /* 0x000fea0003800000 */
.L_x_132:
        /* <DEDUP_REMOVED lines=12> */
.L_x_135:
[----:B------:R-:W-:Y:S05]  /*5d60*/  BSYNC B1 ;  /* 0x0000000000017941 */ /* 0x000fea0003800000 */
.L_x_134:
        /* <DEDUP_REMOVED lines=12> */
.L_x_137:
[----:B------:R-:W-:Y:S05]  /*5e30*/  BSYNC B1 ;  /* 0x0000000000017941 */ /* 0x000fea0003800000 */
.L_x_136:
        /* <DEDUP_REMOVED lines=12> */
.L_x_139:
[----:B------:R-:W-:Y:S05]  /*5f00*/  BSYNC B1 ;  /* 0x0000000000017941 */ /* 0x000fea0003800000 */
.L_x_138:
        /* <DEDUP_REMOVED lines=12> */
.L_x_141:
[----:B------:R-:W-:Y:S05]  /*5fd0*/  BSYNC B1 ;  /* 0x0000000000017941 */ /* 0x000fea0003800000 */
.L_x_140:
        /* <DEDUP_REMOVED lines=12> */
.L_x_143:
[----:B------:R-:W-:Y:S05]  /*60a0*/  BSYNC B1 ;  /* 0x0000000000017941 */ /* 0x000fea0003800000 */
.L_x_142:
        /* <DEDUP_REMOVED lines=12> */
.L_x_145:
[----:B------:R-:W-:Y:S05]  /*6170*/  BSYNC B1 ;  /* 0x0000000000017941 */ /* 0x000fea0003800000 */
.L_x_144:
        /* <DEDUP_REMOVED lines=12> */
.L_x_147:
[----:B------:R-:W-:Y:S05]  /*6240*/  BSYNC B1 ;  /* 0x0000000000017941 */ /* 0x000fea0003800000 */
.L_x_146:
        /* <DEDUP_REMOVED lines=12> */
.L_x_149:
[----:B------:R-:W-:Y:S05]  /*6310*/  BSYNC B1 ;  /* 0x0000000000017941 */ /* 0x000fea0003800000 */
.L_x_148:
        /* <DEDUP_REMOVED lines=12> */
.L_x_151:
[----:B------:R-:W-:Y:S05]  /*63e0*/  BSYNC B1 ;  /* 0x0000000000017941 */ /* 0x000fea0003800000 */
.L_x_150:
        /* <DEDUP_REMOVED lines=12> */
.L_x_153:
[----:B------:R-:W-:Y:S05]  /*64b0*/  BSYNC B1 ;  /* 0x0000000000017941 */ /* 0x000fea0003800000 */
.L_x_152:
        /* <DEDUP_REMOVED lines=12> */
.L_x_155:
[----:B------:R-:W-:Y:S05]  /*6580*/  BSYNC B1 ;  /* 0x0000000000017941 */ /* 0x000fea0003800000 */
.L_x_154:
        /* <DEDUP_REMOVED lines=12> */
.L_x_157:
[----:B------:R-:W-:Y:S05]  /*6650*/  BSYNC B1 ;  /* 0x0000000000017941 */ /* 0x000fea0003800000 */
.L_x_156:
        /* <DEDUP_REMOVED lines=12> */
.L_x_159:
[----:B------:R-:W-:Y:S05]  /*6720*/  BSYNC B1 ;  /* 0x0000000000017941 */ /* 0x000fea0003800000 */
.L_x_158:
        /* <DEDUP_REMOVED lines=12> */
.L_x_161:
[----:B------:R-:W-:Y:S05]  /*67f0*/  BSYNC B1 ;  /* 0x0000000000017941 */ /* 0x000fea0003800000 */
.L_x_160:
        /* <DEDUP_REMOVED lines=12> */
.L_x_163:
[----:B------:R-:W-:Y:S05]  /*68c0*/  BSYNC B1 ;  /* 0x0000000000017941 */ /* 0x000fea0003800000 */
.L_x_162:
[----:B-----5:R-:W-:Y:S01]  /*68d0*/  LOP3.LUT R26, R26, 0xff, RZ, 0xc0, !PT ;  /* 0x000000ff1a1a7812 */ /* 0x020fe200078ec0ff */
[----:B------:R-:W-:Y:S01]  /*68e0*/  BSSY B1, `(.L_x_164) ;  /* 0x000000b000017945 */ /* 0x000fe20003800000 */
[----:B------:R-:W-:Y:S02]  /*68f0*/  ISETP.LT.OR P1, PT, R6, 0x7a, !P1 ;  /* 0x0000007a0600780c */ /* 0x000fe40004f21670 */
[----:B------:R-:W-:-:S05]  /*6900*/  F2FP.F16.E4M3.UNPACK_B R26, R26 ;  /* 0x0000001aff1a723e */ /* 0x000fca00020006ff */
[----:B------:R-:W-:-:S05]  /*6910*/  HADD2.F32 R26, -RZ, R26.H0_H0 ;  /* 0x2000001aff1a7230 */ /* 0x000fca0000004100 */
[----:B------:R-:W-:-:S04]  /*6920*/  FMUL R26, R26, R15 ;  /* 0x0000000f1a1a7220 */ /* 0x000fc80000400000 */
[----:B------:R-:W-:Y:S01]  /*6930*/  FFMA R26, R17, R11, R26 ;  /* 0x0000000b111a7223 */ /* 0x000fe2000000001a */
[----:B------:R-:W-:-:S04]  /*6940*/  PRMT R17, RZ, 0x7610, R17 ;  /* 0x00007610ff117816 */ /* 0x000fc80000000011 */
[----:B----4-:R-:W-:-:S05]  /*6950*/  F2FP.SATFINITE.E4M3.F32.PACK_AB_MERGE_C R27, RZ, R26, RZ ;  /* 0x0000001aff1b723e */ /* 0x010fca00048070ff */
[----:B------:R4:W-:Y:S01]  /*6960*/  @!P5 STG.E.U8 desc[UR18][R20.64+0x78], R27 ;  /* 0x0000781b1400d986 */ /* 0x0009e2000c101112 */
[----:B------:R-:W-:Y:S05]  /*6970*/  @P1 BRA `(.L_x_165) ;  /* 0x0000000000041947 */ /* 0x000fea0003800000 */
[----:B------:R0:W5:Y:S02]  /*6980*/  LDG.E.U8 R17, desc[UR18][R4.64+0x79] ;  /* 0x0000791204117981 */ /* 0x000164000c1e1100 */
.L_x_165:
[----:B------:R-:W-:Y:S05]  /*6990*/  BSYNC B1 ;  /* 0x0000000000017941 */ /* 0x000fea0003800000 */
.L_x_164:
[----:B-----5:R-:W-:Y:S01]  /*69a0*/  LOP3.LUT R17, R17, 0xff, RZ, 0xc0, !PT ;  /* 0x000000ff11117812 */ /* 0x020fe200078ec0ff */
[----:B------:R-:W-:Y:S01]  /*69b0*/  BSSY B1, `(.L_x_166) ;  /* 0x000000b000017945 */ /* 0x000fe20003800000 */
[----:B------:R-:W-:Y:S02]  /*69c0*/  ISETP.LT.OR P4, PT, R6, 0x79, !P2 ;  /* 0x000000790600780c */ /* 0x000fe40005781670 */
[----:B------:R-:W-:-:S05]  /*69d0*/  F2FP.F16.E4M3.UNPACK_B R17, R17 ;  /* 0x00000011ff11723e */ /* 0x000fca00020006ff */
[----:B0-2---:R-:W-:-:S05]  /*69e0*/  HADD2.F32 R4, -RZ, R17.H0_H0 ;  /* 0x20000011ff047230 */ /* 0x005fca0000004100 */
[----:B------:R-:W-:Y:S01]  /*69f0*/  FMUL R5, R4, R15 ;  /* 0x0000000f04057220 */ /* 0x000fe20000400000 */
[----:B------:R-:W-:-:S03]  /*6a00*/  PRMT R4, RZ, 0x7610, R4 ;  /* 0x00007610ff047816 */ /* 0x000fc60000000004 */
[----:B------:R-:W-:-:S05]  /*6a10*/  FFMA R5, R22, R11, R5 ;  /* 0x0000000b16057223 */ /* 0x000fca0000000005 */
[----:B------:R-:W-:-:S05]  /*6a20*/  F2FP.SATFINITE.E4M3.F32.PACK_AB_MERGE_C R5, RZ, R5, RZ ;  /* 0x00000005ff05723e */ /* 0x000fca00048070ff */
[----:B------:R0:W-:Y:S01]  /*6a30*/  @!P1 STG.E.U8 desc[UR18][R20.64+0x79], R5 ;  /* 0x0000790514009986 */ /* 0x0001e2000c101112 */
[----:B------:R-:W-:Y:S05]  /*6a40*/  @P4 BRA `(.L_x_167) ;  /* 0x0000000000044947 */ /* 0x000fea0003800000 */
[----:B------:R2:W5:Y:S02]  /*6a50*/  LDG.E.U8 R4, desc[UR18][R24.64+0x78] ;  /* 0x0000781218047981 */ /* 0x000564000c1e1100 */
.L_x_167:
[----:B------:R-:W-:Y:S05]  /*6a60*/  BSYNC B1 ;  /* 0x0000000000017941 */ /* 0x000fea0003800000 */
.L_x_166:
[----:B-----5:R-:W-:Y:S01]  /*6a70*/  LOP3.LUT R4, R4, 0xff, RZ, 0xc0, !PT ;  /* 0x000000ff04047812 */ /* 0x020fe200078ec0ff */
[----:B------:R-:W-:Y:S01]  /*6a80*/  BSSY B1, `(.L_x_168) ;  /* 0x000000b000017945 */ /* 0x000fe20003800000 */
[----:B------:R-:W-:Y:S02]  /*6a90*/  ISETP.LT.OR P2, PT, R6, 0x7a, !P2 ;  /* 0x0000007a0600780c */ /* 0x000fe40005741670 */
[----:B------:R-:W-:-:S05]  /*6aa0*/  F2FP.F16.E4M3.UNPACK_B R4, R4 ;  /* 0x00000004ff04723e */ /* 0x000fca00020006ff */
[----:B------:R-:W-:-:S05]  /*6ab0*/  HADD2.F32 R4, -RZ, R4.H0_H0 ;  /* 0x20000004ff047230 */ /* 0x000fca0000004100 */
[----:B------:R-:W-:-:S04]  /*6ac0*/  FMUL R4, R4, R15 ;  /* 0x0000000f04047220 */ /* 0x000fc80000400000 */
[----:B------:R-:W-:-:S05]  /*6ad0*/  FFMA R4, R23, R11, R4 ;  /* 0x0000000b17047223 */ /* 0x000fca0000000004 */
[----:B0-----:R-:W-:Y:S02]  /*6ae0*/  F2FP.SATFINITE.E4M3.F32.PACK_AB_MERGE_C R5, RZ, R4, RZ ;  /* 0x00000004ff05723e */ /* 0x001fe400048070ff */
[----:B------:R-:W-:-:S03]  /*6af0*/  PRMT R4, RZ, 0x7610, R4 ;  /* 0x00007610ff047816 */ /* 0x000fc60000000004 */
[----:B------:R0:W-:Y:S01]  /*6b00*/  @!P4 STG.E.U8 desc[UR18][R18.64+0x78], R5 ;  /* 0x000078051200c986 */ /* 0x0001e2000c101112 */
[----:B------:R-:W-:Y:S05]  /*6b10*/  @P2 BRA `(.L_x_169) ;  /* 0x0000000000042947 */ /* 0x000fea0003800000 */
[----:B------:R0:W5:Y:S02]  /*6b20*/  LDG.E.U8 R4, desc[UR18][R24.64+0x79] ;  /* 0x0000791218047981 */ /* 0x000164000c1e1100 */
.L_x_169:
[----:B------:R-:W-:Y:S05]  /*6b30*/  BSYNC B1 ;  /* 0x0000000000017941 */ /* 0x000fea0003800000 */
.L_x_168:
[----:B------:R-:W-:Y:S05]  /*6b40*/  @P2 BRA `(.L_x_170) ;  /* 0x0000001000282947 */ /* 0x000fea0003800000 */
[----:B-----5:R-:W-:-:S04]  /*6b50*/  LOP3.LUT R4, R4, 0xff, RZ, 0xc0, !PT ;  /* 0x000000ff04047812 */ /* 0x020fc800078ec0ff */
[----:B------:R-:W-:-:S05]  /*6b60*/  F2FP.F16.E4M3.UNPACK_B R4, R4 ;  /* 0x00000004ff04723e */ /* 0x000fca00020006ff */
[----:B------:R-:W-:-:S05]  /*6b70*/  HADD2.F32 R4, -RZ, R4.H0_H0 ;  /* 0x20000004ff047230 */ /* 0x000fca0000004100 */
[----:B0-----:R-:W-:-:S04]  /*6b80*/  FMUL R5, R4, R15 ;  /* 0x0000000f04057220 */ /* 0x001fc80000400000 */
[----:B------:R-:W-:-:S05]  /*6b90*/  FFMA R5, R88, R11, R5 ;  /* 0x0000000b58057223 */ /* 0x000fca0000000005 */
[----:B------:R-:W-:-:S05]  /*6ba0*/  F2FP.SATFINITE.E4M3.F32.PACK_AB_MERGE_C R5, RZ, R5, RZ ;  /* 0x00000005ff05723e */ /* 0x000fca00048070ff */
[----:B------:R0:W-:Y:S01]  /*6bb0*/  STG.E.U8 desc[UR18][R18.64+0x79], R5 ;  /* 0x0000790512007986 */ /* 0x0001e2000c101112 */
[----:B------:R-:W-:Y:S05]  /*6bc0*/  BRA `(.L_x_170) ;  /* 0x0000001000087947 */ /* 0x000fea0003800000 */
.L_x_41:
[----:B------:R-:W-:Y:S01]  /*6bd0*/  ISETP.GE.AND P2, PT, R31, 0x1, PT ;  /* 0x000000011f00780c */ /* 0x000fe20003f46270 */
[-C--:B------:R-:W-:Y:S01]  /*6be0*/  FMUL R147, R147, R11.reuse ;  /* 0x0000000b93937220 */ /* 0x080fe20000400000 */
[-C--:B------:R-:W-:Y:S01]  /*6bf0*/  FMUL R148, R148, R11.reuse ;  /* 0x0000000b94947220 */ /* 0x080fe20000400000 */
[----:B------:R-:W-:Y:S01]  /*6c00*/  ISETP.GE.AND P1, PT, R31, 0x9, PT ;  /* 0x000000091f00780c */ /* 0x000fe20003f26270 */
[-C--:B------:R-:W-:Y:S01]  /*6c10*/  FMUL R146, R146, R11.reuse ;  /* 0x0000000b92927220 */ /* 0x080fe20000400000 */
[C---:B------:R-:W-:Y:S01]  /*6c20*/  ISETP.LT.OR P5, PT, R6.reuse, 0x1, !P2 ;  /* 0x000000010600780c */ /* 0x040fe200057a1670 */
[-C--:B------:R-:W-:Y:S01]  /*6c30*/  FMUL R145, R145, R11.reuse ;  /* 0x0000000b91917220 */ /* 0x080fe20000400000 */
[----:B------:R-:W-:Y:S01]  /*6c40*/  ISETP.LT.OR P4, PT, R6, 0x2, !P2 ;  /* 0x000000020600780c */ /* 0x000fe20005781670 */
[----:B------:R-:W-:Y:S01]  /*6c50*/  FMUL R143, R143, R11 ;  /* 0x0000000b8f8f7220 */ /* 0x000fe20000400000 */
[----:B------:R-:W-:Y:S01]  /*6c60*/  F2FP.SATFINITE.E4M3.F32.PACK_AB_MERGE_C R147, RZ, R147, RZ ;  /* 0x00000093ff93723e */ /* 0x000fe200048070ff */
[-C--:B------:R-:W-:Y:S01]  /*6c70*/  FMUL R144, R144, R11.reuse ;  /* 0x0000000b90907220 */ /* 0x080fe20000400000 */
[----:B------:R-:W-:Y:S01]  /*6c80*/  F2FP.SATFINITE.E4M3.F32.PACK_AB_MERGE_C R5, RZ, R148, RZ ;  /* 0x00000094ff05723e */ /* 0x000fe200048070ff */
[-C--:B------:R-:W-:Y:S01]  /*6c90*/  FMUL R141, R141, R11.reuse ;  /* 0x0000000b8d8d7220 */ /* 0x080fe20000400000 */
[----:B------:R-:W-:Y:S01]  /*6ca0*/  ISETP.LT.OR P6, PT, R6, 0x9, !P2 ;  /* 0x000000090600780c */ /* 0x000fe200057c1670 */
[-C--:B------:R-:W-:Y:S01]  /*6cb0*/  FMUL R142, R142, R11.reuse ;  /* 0x0000000b8e8e7220 */ /* 0x080fe20000400000 */
[----:B------:R-:W-:Y:S01]  /*6cc0*/  F2FP.SATFINITE.E4M3.F32.PACK_AB_MERGE_C R25, RZ, R146, RZ ;  /* 0x00000092ff19723e */ /* 0x000fe200048070ff */
[----:B------:R-:W-:Y:S01]  /*6cd0*/  FMUL R140, R140, R11 ;  /* 0x0000000b8c8c7220 */ /* 0x000fe20000400000 */
[----:B------:R-:W-:Y:S01]  /*6ce0*/  F2FP.SATFINITE.E4M3.F32.PACK_AB_MERGE_C R145, RZ, R145, RZ ;  /* 0x00000091ff91723e */ /* 0x000fe200048070ff */
[----:B------:R-:W-:Y:S01]  /*6cf0*/  @!P5 STG.E.U8 desc[UR18][R20.64], R147 ;  /* 0x000000931400d986 */ /* 0x000fe2000c101112 */
[C---:B------:R-:W-:Y:S01]  /*6d00*/  ISETP.LT.OR P5, PT, R6.reuse, 0x2, !P1 ;  /* 0x000000020600780c */ /* 0x040fe20004fa1670 */
[----:B------:R-:W-:Y:S01]  /*6d10*/  FMUL R139, R139, R11 ;  /* 0x0000000b8b8b7220 */ /* 0x000fe20000400000 */
[----:B------:R-:W-:Y:S01]  /*6d20*/  F2FP.SATFINITE.E4M3.F32.PACK_AB_MERGE_C R143, RZ, R143, RZ ;  /* 0x0000008fff8f723e */ /* 0x000fe200048070ff */
[----:B------:R0:W-:Y:S01]  /*6d30*/  @!P4 STG.E.U8 desc[UR18][R20.64+0x1], R5 ;  /* 0x000001051400c986 */ /* 0x0001e2000c101112 */
[----:B------:R-:W-:Y:S01]  /*6d40*/  ISETP.LT.OR P4, PT, R6, 0x1, !P1 ;  /* 0x000000010600780c */ /* 0x000fe20004f81670 */
[----:B------:R-:W-:Y:S01]  /*6d50*/  FMUL R137, R137, R11 ;  /* 0x0000000b89897220 */ /* 0x000fe20000400000 */
[----:B------:R-:W-:Y:S01]  /*6d60*/  F2FP.SATFINITE.E4M3.F32.PACK_AB_MERGE_C R141, RZ, R141, RZ ;  /* 0x0000008dff8d723e */ /* 0x000fe200048070ff */
[-C--:B------:R-:W-:Y:S01]  /*6d70*/  FMUL R138, R138, R11.reuse ;  /* 0x0000000b8a8a7220 */ /* 0x080fe20000400000 */
[----:B------:R-:W-:Y:S01]  /*6d80*/  F2FP.SATFINITE.E4M3.F32.PACK_AB_MERGE_C R27, RZ, R142, RZ ;  /* 0x0000008eff1b723e */ /* 0x000fe200048070ff */
[----:B------:R-:W-:Y:S01]  /*6d90*/  FMUL R135, R135, R11 ;  /* 0x0000000b87877220 */ /* 0x000fe20000400000 */
[----:B------:R-:W-:Y:S01]  /*6da0*/  F2FP.SATFINITE.E4M3.F32.PACK_AB_MERGE_C R139, RZ, R139, RZ ;  /* 0x0000008bff8b723e */ /* 0x000fe200048070ff */
[----:B------:R-:W-:Y:S01]  /*6db0*/  FMUL R136, R136, R11 ;  /* 0x0000000b88887220 */ /* 0x000fe20000400000 */
[----:B------:R-:W-:Y:S01]  /*6dc0*/  F2FP.SATFINITE.E4M3.F32.PACK_AB_MERGE_C R137, RZ, R137, RZ ;  /* 0x00000089ff89723e */ /* 0x000fe200048070ff */
[----:B------:R1:W-:Y:S01]  /*6dd0*/  @!P5 STG.E.U8 desc[UR18][R18.64+0x1], R25 ;  /* 0x000001191200d986 */ /* 0x0003e2000c101112 */
[----:B------:R-:W-:Y:S01]  /*6de0*/  ISETP.LT.OR P5, PT, R6, 0xa, !P2 ;  /* 0x0000000a0600780c */ /* 0x000fe200057a1670 */
[-C--:B------:R-:W-:Y:S01]  /*6df0*/  FMUL R134, R134, R11.reuse ;  /* 0x0000000b86867220 */ /* 0x080fe20000400000 */
[----:B0-----:R-:W-:Y:S01]  /*6e00*/  F2FP.SATFINITE.E4M3.F32.PACK_AB_MERGE_C R5, RZ, R144, RZ ;  /* 0x00000090ff05723e */ /* 0x001fe200048070ff */
[----:B------:R-:W-:Y:S01]  /*6e10*/  @!P4 STG.E.U8 desc[UR18][R18.64], R145 ;  /* 0x000000911200c986 */ /* 0x000fe2000c101112 */
[C---:B------:R-:W-:Y:S01]  /*6e20*/  ISETP.LT.OR P4, PT, R6.reuse, 0x9, !P1 ;  /* 0x000000090600780c */ /* 0x040fe20004f81670 */
[----:B------:R-:W-:Y:S01]  /*6e30*/  FMUL R133, R133, R11 ;  /* 0x0000000b85857220 */ /* 0x000fe20000400000 */
[----:B------:R-:W-:Y:S01]  /*6e40*/  F2FP.SATFINITE.E4M3.F32.PACK_AB_MERGE_C R135, RZ, R135, RZ ;  /* 0x00000087ff87723e */ /* 0x000fe200048070ff */
[----:B------:R-:W-:Y:S01]  /*6e50*/  @!P6 STG.E.U8 desc[UR18][R20.64+0x8], R143 ;  /* 0x0000088f1400e986 */ /* 0x000fe2000c101112 */
[----:B------:R-:W-:Y:S01]  /*6e60*/  ISETP.LT.OR P6, PT, R6, 0xa, !P1 ;  /* 0x0000000a0600780c */ /* 0x000fe20004fc1670 */
[----:B------:R-:W-:Y:S01]  /*6e70*/  FMUL R131, R131, R11 ;  /* 0x0000000b83837220 */ /* 0x000fe20000400000 */
[----:B------:R-:W-:Y:S01]  /*6e80*/  F2FP.SATFINITE.E4M3.F32.PACK_AB_MERGE_C R133, RZ, R133, RZ ;  /* 0x00000085ff85723e */ /* 0x000fe200048070ff */
[-C--:B------:R-:W-:Y:S01]  /*6e90*/  FMUL R132, R132, R11.reuse ;  /* 0x0000000b84847220 */ /* 0x080fe20000400000 */
[----:B-1----:R-:W-:Y:S01]  /*6ea0*/  F2FP.SATFINITE.E4M3.F32.PACK_AB_MERGE_C R25, RZ, R140, RZ ;  /* 0x0000008cff19723e */ /* 0x002fe200048070ff */
[----:B------:R0:W-:Y:S01]  /*6eb0*/  @!P5 STG.E.U8 desc[UR18][R20.64+0x9], R5 ;  /* 0x000009051400d986 */ /* 0x0001e2000c101112 */
[C---:B------:R-:W-:Y:S01]  /*6ec0*/  ISETP.LT.OR P5, PT, R6.reuse, 0x12, !P2 ;  /* 0x000000120600780c */ /* 0x040fe200057a1670 */
[----:B------:R-:W-:Y:S01]  /*6ed0*/  FMUL R129, R129, R11 ;  /* 0x0000000b81817220 */ /* 0x000fe20000400000 */
[----:B------:R-:W-:Y:S01]  /*6ee0*/  F2FP.SATFINITE.E4M3.F32.PACK_AB_MERGE_C R131, RZ, R131, RZ ;  /* 0x00000083ff83723e */ /* 0x000fe200048070ff */
[----:B------:R-:W-:Y:S01]  /*6ef0*/  @!P4 STG.E.U8 desc[UR18][R18.64+0x8], R141 ;  /* 0x0000088d1200c986 */ /* 0x000fe2000c101112 */
[----:B------:R-:W-:Y:S01]  /*6f00*/  ISETP.LT.OR P4, PT, R6, 0x11, !P2 ;  /* 0x000000110600780c */ /* 0x000fe20005781670 */
[----:B------:R-:W-:Y:S01]  /*6f10*/  FMUL R130, R130, R11 ;  /* 0x0000000b82827220 */ /* 0x000fe20000400000 */
[----:B------:R-:W-:Y:S01]  /*6f20*/  F2FP.SATFINITE.E4M3.F32.PACK_AB_MERGE_C R129, RZ, R129, RZ ;  /* 0x00000081ff81723e */ /* 0x000fe200048070ff */
[----:B------:R1:W-:Y:S01]  /*6f30*/  @!P6 STG.E.U8 desc[UR18][R18.64+0x9], R27 ;  /* 0x0000091b1200e986 */ /* 0x0003e2000c101112 */
[----:B------:R-:W-:Y:S01]  /*6f40*/  ISETP.LT.OR P6, PT, R6, 0x11, !P1 ;  /* 0x000000110600780c */ /* 0x000fe20004fc1670 */
[-C--:B------:R-:W-:Y:S01]  /*6f50*/  FMUL R128, R128, R11.reuse ;  /* 0x0000000b80807220 */ /* 0x080fe20000400000 */
[-C--:B------:R-:W-:Y:S01]  /*6f60*/  FMUL R127, R127, R11.reuse ;  /* 0x0000000b7f7f7220 */ /* 0x080fe20000400000 */
[----:B0-----:R-:W-:Y:S01]  /*6f70*/  F2FP.SATFINITE.E4M3.F32.PACK_AB_MERGE_C R5, RZ, R138, RZ ;  /* 0x0000008aff05723e */ /* 0x001fe200048070ff */
[-C--:B------:R-:W-:Y:S01]  /*6f80*/  FMUL R125, R125, R11.reuse ;  /* 0x0000000b7d7d7220 */ /* 0x080fe20000400000 */
[----:B------:R0:W-:Y:S01]  /*6f90*/  @!P5 STG.E.U8 desc[UR18][R20.64+0x11], R25 ;  /* 0x000011191400d986 */ /* 0x0001e2000c101112 */
[----:B------:R-:W-:Y:S01]  /*6fa0*/  ISETP.LT.OR P5, PT, R6, 0x12, !P1 ;  /* 0x000000120600780c */ /* 0x000fe20004fa1670 */
[----:B------:R-:W-:Y:S01]  /*6fb0*/  FMUL R126, R126, R11 ;  /* 0x0000000b7e7e7220 */ /* 0x000fe20000400000 */
[----:B------:R-:W-:Y:S01]  /*6fc0*/  F2FP.SATFINITE.E4M3.F32.PACK_AB_MERGE_C R127, RZ, R127, RZ ;  /* 0x0000007fff7f723e */ /* 0x000fe200048070ff */
[----:B------:R-:W-:Y:S01]  /*6fd0*/  @!P4 STG.E.U8 desc[UR18][R20.64+0x10], R139 ;  /* 0x0000108b1400c986 */ /* 0x000fe2000c101112 */
[C---:B------:R-:W-:Y:S01]  /*6fe0*/  ISETP.LT.OR P4, PT, R6.reuse, 0x19, !P2 ;  /* 0x000000190600780c */ /* 0x040fe20005781670 */
[-C--:B------:R-:W-:Y:S01]  /*6ff0*/  FMUL R123, R123, R11.reuse ;  /* 0x0000000b7b7b7220 */ /* 0x080fe20000400000 */
[----:B-1----:R-:W-:Y:S01]  /*7000*/  F2FP.SATFINITE.E4M3.F32.PACK_AB_MERGE_C R27, RZ, R136, RZ ;  /* 0x00000088ff1b723e */ /* 0x002fe200048070ff */
[----:B------:R-:W-:Y:S01]  /*7010*/  @!P6 STG.E.U8 desc[UR18][R18.64+0x10], R137 ;  /* 0x000010891200e986 */ /* 0x000fe2000c101112 */
[----:B------:R-:W-:Y:S01]  /*7020*/  ISETP.LT.OR P6, PT, R6, 0x1a, !P2 ;  /* 0x0000001a0600780c */ /* 0x000fe200057c1670 */
[----:B------:R-:W-:Y:S01]  /*7030*/  FMUL R124, R124, R11 ;  /* 0x0000000b7c7c7220 */ /* 0x000fe20000400000 */
[----:B------:R-:W-:Y:S01]  /*7040*/  F2FP.SATFINITE.E4M3.F32.PACK_AB_MERGE_C R125, RZ, R125, RZ ;  /* 0x0000007dff7d723e */ /* 0x000fe200048070ff */
[-C--:B------:R-:W-:Y:S01]  /*7050*/  FMUL R122, R122, R11.reuse ;  /* 0x0000000b7a7a7220 */ /* 0x080fe20000400000 */
[----:B0-----:R-:W-:Y:S01]  /*7060*/  F2FP.SATFINITE.E4M3.F32.PACK_AB_MERGE_C R25, RZ, R134, RZ ;  /* 0x00000086ff19723e */ /* 0x001fe200048070ff */
[----:B------:R0:W-:Y:S01]  /*7070*/  @!P5 STG.E.U8 desc[UR18][R18.64+0x11], R5 ;  /* 0x000011051200d986 */ /* 0x0001e2000c101112 */
[C---:B------:R-:W-:Y:S01]  /*7080*/  ISETP.LT.OR P5, PT, R6.reuse, 0x1a, !P1 ;  /* 0x0000001a0600780c */ /* 0x040fe20004fa1670 */
        /* <DEDUP_REMOVED lines=11> */
[----:B0-----:R-:W-:Y:S01]  /*7140*/  F2FP.SATFINITE.E4M3.F32.PACK_AB_MERGE_C R5, RZ, R132, RZ ;  /* 0x00000084ff05723e */ /* 0x001fe200048070ff */
[----:B------:R0:W-:Y:S01]  /*7150*/  @!P5 STG.E.U8 desc[UR18][R18.64+0x19], R25 ;  /* 0x000019191200d986 */ /* 0x0001e2000c101112 */
[----:B------:R-:W-:Y:S01]  /*7160*/  ISETP.LT.OR P5, PT, R6, 0x22, !P2 ;  /* 0x000000220600780c */ /* 0x000fe200057a1670 */
[----:B------:R-:W-:Y:S01]  /*7170*/  FMUL R118, R118, R11 ;  /* 0x0000000b76767220 */ /* 0x000fe20000400000 */
[----:B------:R-:W-:Y:S01]  /*7180*/  F2FP.SATFINITE.E4M3.F32.PACK_AB_MERGE_C R117, RZ, R117, RZ ;  /* 0x00000075ff75723e */ /* 0x000fe200048070ff */
[----:B------:R-:W-:Y:S01]  /*7190*/  @!P4 STG.E.U8 desc[UR18][R18.64+0x18], R133 ;  /* 0x000018851200c986 */ /* 0x000fe2000c101112 */
[----:B------:R-:W-:Y:S01]  /*71a0*/  ISETP.LT.OR P4, PT, R6, 0x21, !P1 ;  /* 0x000000210600780c */ /* 0x000fe20004f81670 */
[-C--:B------:R-:W-:Y:S01]  /*71b0*/  FMUL R116, R116, R11.reuse ;  /* 0x0000000b74747220 */ /* 0x080fe20000400000 */
[----:B-1----:R-:W-:Y:S01]  /*71c0*/  F2FP.SATFINITE.E4M3.F32.PACK_AB_MERGE_C R27, RZ, R130, RZ ;  /* 0x00000082ff1b723e */ /* 0x002fe200048070ff */
[----:B------:R-:W-:Y:S01]  /*71d0*/  @!P6 STG.E.U8 desc[UR18][R20.64+0x20], R131 ;  /* 0x000020831400e986 */ /* 0x000fe2000c101112 */
[----:B------:R-:W-:Y:S01]  /*71e0*/  ISETP.LT.OR P6, PT, R6, 0x22, !P1 ;  /* 0x000000220600780c */ /* 0x000fe20004fc1670 */
[-C--:B------:R-:W-:Y:S01]  /*71f0*/  FMUL R115, R115, R11.reuse ;  /* 0x0000000b73737220 */ /* 0x080fe20000400000 */
[-C--:B------:R-:W-:Y:S01]  /*7200*/  FMUL R113, R113, R11.reuse ;  /* 0x0000000b71717220 */ /* 0x080fe20000400000 */
[----:B0-----:R-:W-:Y:S01]  /*7210*/  F2FP.SATFINITE.E4M3.F32.PACK_AB_MERGE_C R25, RZ, R128, RZ ;  /* 0x00000080ff19723e */ /* 0x001fe200048070ff */
[-C--:B------:R-:W-:Y:S01]  /*7220*/  FMUL R114, R114, R11.reuse ;  /* 0x0000000b72727220 */ /* 0x080fe20000400000 */
        /* <DEDUP_REMOVED lines=33> */
[C---:B------:R-:W-:Y:S01]  /*7440*/  ISETP.LT.OR P4, PT, R6.reuse, 0x31, !P1 ;  /* 0x000000310600780c */ /* 0x040fe20004f81670 */
[-C--:B------:R-:W-:Y:S01]  /*7450*/  FMUL R103, R103, R11.reuse ;  /* 0x0000000b67677220 */ /* 0x080fe20000400000 */
[-C--:B------:R-:W-:Y:S01]  /*7460*/  FMUL R101, R101, R11.reuse ;  /* 0x0000000b65657220 */ /* 0x080fe20000400000 */
        /* <DEDUP_REMOVED lines=15> */
[C---:B------:R-:W-:Y:S01]  /*7560*/  ISETP.LT.OR P6, PT, R6.reuse, 0x3a, !P1 ;  /* 0x0000003a0600780c */ /* 0x040fe20004fc1670 */
        /* <DEDUP_REMOVED lines=20> */
[-C--:B------:R-:W-:Y:S01]  /*76b0*/  FMUL R92, R92, R11.reuse ;  /* 0x0000000b5c5c7220 */ /* 0x080fe20000400000 */
[-C--:B------:R-:W-:Y:S01]  /*76c0*/  FMUL R89, R89, R11.reuse ;  /* 0x0000000b59597220 */ /* 0x080fe20000400000 */
        /* <DEDUP_REMOVED lines=19> */
[----:B------:R-:W-:-:S02]  /*7800*/  ISETP.LT.OR P6, PT, R6, 0x51, !P2 ;  /* 0x000000510600780c */ /* 0x000fc400057c1670 */
[----:B------:R-:W-:Y:S02]  /*7810*/  F2FP.SATFINITE.E4M3.F32.PACK_AB_MERGE_C R23, RZ, R23, RZ ;  /* 0x00000017ff17723e */ /* 0x000fe400048070ff */
[----:B0-----:R-:W-:Y:S01]  /*7820*/  F2FP.SATFINITE.E4M3.F32.PACK_AB_MERGE_C R5, RZ, R108, RZ ;  /* 0x0000006cff05723e */ /* 0x001fe200048070ff */
[----:B------:R0:W-:Y:S01]  /*7830*/  @!P5 STG.E.U8 desc[UR18][R18.64+0x49], R25 ;  /* 0x000049191200d986 */ /* 0x0001e2000c101112 */
[----:B------:R-:W-:-:S03]  /*7840*/  ISETP.LT.OR P5, PT, R6, 0x52, !P2 ;  /* 0x000000520600780c */ /* 0x000fc600057a1670 */
[----:B------:R-:W-:Y:S01]  /*7850*/  @!P4 STG.E.U8 desc[UR18][R18.64+0x48], R109 ;  /* 0x0000486d1200c986 */ /* 0x000fe2000c101112 */
[C---:B------:R-:W-:Y:S02]  /*7860*/  ISETP.LT.OR P4, PT, R6.reuse, 0x51, !P1 ;  /* 0x000000510600780c */ /* 0x040fe40004f81670 */
[----:B-1----:R-:W-:Y:S01]  /*7870*/  F2FP.SATFINITE.E4M3.F32.PACK_AB_MERGE_C R27, RZ, R106, RZ ;  /* 0x0000006aff1b723e */ /* 0x002fe200048070ff */
[----:B------:R-:W-:Y:S01]  /*7880*/  @!P6 STG.E.U8 desc[UR18][R20.64+0x50], R107 ;  /* 0x0000506b1400e986 */ /* 0x000fe2000c101112 */
[----:B------:R-:W-:Y:S02]  /*7890*/  ISETP.LT.OR P6, PT, R6, 0x52, !P1 ;  /* 0x000000520600780c */ /* 0x000fe40004fc1670 */
[----:B0-----:R-:W-:-:S03]  /*78a0*/  F2FP.SATFINITE.E4M3.F32.PACK_AB_MERGE_C R25, RZ, R104, RZ ;  /* 0x00000068ff19723e */ /* 0x001fc600048070ff */
[----:B------:R0:W-:Y:S01]  /*78b0*/  @!P5 STG.E.U8 desc[UR18][R20.64+0x51], R5 ;  /* 0x000051051400d986 */ /* 0x0001e2000c101112 */
[----:B------:R-:W-:-:S03]  /*78c0*/  ISETP.LT.OR P5, PT, R6, 0x5a, !P2 ;  /* 0x0000005a0600780c */ /* 0x000fc600057a1670 */
[----:B------:R-:W-:Y:S01]  /*78d0*/  @!P4 STG.E.U8 desc[UR18][R18.64+0x50], R105 ;  /* 0x000050691200c986 */ /* 0x000fe2000c101112 */
[----:B------:R-:W-:-:S03]  /*78e0*/  ISETP.LT.OR P4, PT, R6, 0x59, !P2 ;  /* 0x000000590600780c */ /* 0x000fc60005781670 */
[----:B------:R1:W-:Y:S01]  /*78f0*/  @!P6 STG.E.U8 desc[UR18][R18.64+0x51], R27 ;  /* 0x0000511b1200e986 */ /* 0x0003e2000c101112 */
[----:B------:R-:W-:Y:S02]  /*7900*/  ISETP.LT.OR P6, PT, R6, 0x59, !P1 ;  /* 0x000000590600780c */ /* 0x000fe40004fc1670 */
[----:B0-----:R-:W-:-:S03]  /*7910*/  F2FP.SATFINITE.E4M3.F32.PACK_AB_MERGE_C R5, RZ, R102, RZ ;  /* 0x00000066ff05723e */ /* 0x001fc600048070ff */
        /* <DEDUP_REMOVED lines=31> */
[C---:B------:R-:W-:Y:S02]  /*7b10*/  ISETP.LT.OR P5, PT, R6.reuse, 0x79, !P2 ;  /* 0x000000790600780c */ /* 0x040fe400057a1670 */
[C---:B------:R-:W-:Y:S01]  /*7b20*/  ISETP.LT.OR P2, PT, R6.reuse, 0x7a, !P2 ;  /* 0x0000007a0600780c */ /* 0x040fe20005741670 */
[----:B------:R2:W-:Y:S01]  /*7b30*/  @!P4 STG.E.U8 desc[UR18][R20.64+0x70], R91 ;  /* 0x0000705b1400c986 */ /* 0x0005e2000c101112 */
[C---:B------:R-:W-:Y:S02]  /*7b40*/  ISETP.LT.OR P4, PT, R6.reuse, 0x72, !P1 ;  /* 0x000000720600780c */ /* 0x040fe40004f81670 */
[----:B-1----:R-:W-:Y:S01]  /*7b50*/  F2FP.SATFINITE.E4M3.F32.PACK_AB_MERGE_C R27, RZ, R88, RZ ;  /* 0x00000058ff1b723e */ /* 0x002fe200048070ff */
[----:B------:R2:W-:Y:S01]  /*7b60*/  @!P6 STG.E.U8 desc[UR18][R18.64+0x70], R89 ;  /* 0x000070591200e986 */ /* 0x0005e2000c101112 */
[C---:B------:R-:W-:Y:S02]  /*7b70*/  ISETP.LT.OR P6, PT, R6.reuse, 0x79, !P1 ;  /* 0x000000790600780c */ /* 0x040fe40004fc1670 */
[----:B------:R-:W-:-:S02]  /*7b80*/  ISETP.LT.OR P1, PT, R6, 0x7a, !P1 ;  /* 0x0000007a0600780c */ /* 0x000fc40004f21670 */
[----:B0-----:R-:W-:-:S05]  /*7b90*/  F2FP.SATFINITE.E4M3.F32.PACK_AB_MERGE_C R25, RZ, R22, RZ ;  /* 0x00000016ff19723e */ /* 0x001fca00048070ff */
[----:B------:R2:W-:Y:S04]  /*7ba0*/  @!P4 STG.E.U8 desc[UR18][R18.64+0x71], R5 ;  /* 0x000071051200c986 */ /* 0x0005e8000c101112 */
[----:B------:R2:W-:Y:S04]  /*7bb0*/  @!P5 STG.E.U8 desc[UR18][R20.64+0x78], R17 ;  /* 0x000078111400d986 */ /* 0x0005e8000c101112 */
[----:B------:R2:W-:Y:S04]  /*7bc0*/  @!P2 STG.E.U8 desc[UR18][R20.64+0x79], R25 ;  /* 0x000079191400a986 */ /* 0x0005e8000c101112 */
[----:B------:R2:W-:Y:S04]  /*7bd0*/  @!P6 STG.E.U8 desc[UR18][R18.64+0x78], R23 ;  /* 0x000078171200e986 */ /* 0x0005e8000c101112 */
[----:B------:R2:W-:Y:S02]  /*7be0*/  @!P1 STG.E.U8 desc[UR18][R18.64+0x79], R27 ;  /* 0x0000791b12009986 */ /* 0x0005e4000c101112 */
.L_x_170:
[----:B------:R-:W-:Y:S05]  /*7bf0*/  BSYNC B0 ;  /* 0x0000000000007941 */ /* 0x000fea0003800000 */
.L_x_40:
[C---:B------:R-:W-:Y:S01]  /*7c00*/  LEA R2, P1, R8.reuse, R2, 0x1 ;  /* 0x0000000208027211 */ /* 0x040fe200078208ff */
[----:B------:R-:W-:Y:S01]  /*7c10*/  ULDC.64 UR6, c[0x0][0x650] ;  /* 0x0001940000067ab9 */ /* 0x000fe20000000a00 */
[----:B-----5:R-:W-:Y:S01]  /*7c20*/  IMAD.U32 R4, RZ, RZ, UR16 ;  /* 0x00000010ff047e24 */ /* 0x020fe2000f8e00ff */
[----:B--2---:R-:W-:Y:S01]  /*7c30*/  PRMT R17, RZ, 0x7610, R17 ;  /* 0x00007610ff117816 */ /* 0x004fe20000000011 */
[----:B------:R-:W-:Y:S01]  /*7c40*/  IMAD.MOV.U32 R6, RZ, RZ, -0x1 ;  /* 0xffffffffff067424 */ /* 0x000fe200078e00ff */
[----:B------:R-:W-:Y:S01]  /*7c50*/  LEA.HI.X R3, R8, R3, R0, 0x1, P1 ;  /* 0x0000000308037211 */ /* 0x000fe200008f0c00 */
[----:B------:R2:W-:Y:S01]  /*7c60*/  SYNCS.ARRIVE.TRANS64.A1T0 RZ, [R4+UR21], RZ ;  /* 0x000000ff04ff79a7 */ /* 0x0005e20008100015 */
[----:B------:R-:W-:Y:S01]  /*7c70*/  ISETP.GE.U32.AND P1, PT, R2, UR6, PT ;  /* 0x0000000602007c0c */ /* 0x000fe2000bf26070 */
[----:B0-----:R-:W-:-:S03]  /*7c80*/  IMAD.MOV.U32 R5, RZ, RZ, -0x1 ;  /* 0xffffffffff057424 */ /* 0x001fc600078e00ff */
[----:B------:R-:W-:Y:S01]  /*7c90*/  ISETP.GE.U32.AND.EX P1, PT, R3, UR7, PT, P1 ;  /* 0x0000000703007c0c */ /* 0x000fe2000bf26110 */
[----:B--2---:R-:W-:-:S12]  /*7ca0*/  IMAD.MOV.U32 R4, RZ, RZ, -0x1 ;  /* 0xffffffffff047424 */ /* 0x004fd800078e00ff */
[----:B------:R-:W-:Y:S05]  /*7cb0*/  @P1 BRA `(.L_x_171) ;  /* 0x0000000400601947 */ /* 0x000fea0003800000 */
[----:B------:R-:W0:Y:S01]  /*7cc0*/  S2R R28, SR_CTAID.X ;  /* 0x00000000001c7919 */ /* 0x000e220000002500 */
[----:B------:R-:W2:Y:S01]  /*7cd0*/  LDC.64 R22, c[0x0][0x628] ;  /* 0x00018a00ff167b82 */ /* 0x000ea20000000a00 */
[----:B------:R-:W-:Y:S01]  /*7ce0*/  ULDC UR6, c[0x0][0x150] ;  /* 0x0000540000067ab9 */ /* 0x000fe20000000800 */
[----:B-1--4-:R-:W-:Y:S01]  /*7cf0*/  IMAD.MOV.U32 R20, RZ, RZ, R2 ;  /* 0x000000ffff147224 */ /* 0x012fe200078e0002 */
[----:B------:R-:W1:Y:S01]  /*7d00*/  S2R R30, SR_CTAID.Y ;  /* 0x00000000001e7919 */ /* 0x000e620000002600 */
[----:B------:R-:W-:-:S04]  /*7d10*/  IMAD.MOV.U32 R21, RZ, RZ, R3 ;  /* 0x000000ffff157224 */ /* 0x000fc800078e0003 */
[----:B------:R-:W4:Y:S08]  /*7d20*/  LDC R31, c[0x0][0x144] ;  /* 0x00005100ff1f7b82 */ /* 0x000f300000000800 */
[----:B------:R-:W1:Y:S08]  /*7d30*/  LDC R6, c[0x0][0x630] ;  /* 0x00018c00ff067b82 */ /* 0x000e700000000800 */
[----:B------:R-:W1:Y:S01]  /*7d40*/  LDC.64 R26, c[0x0][0x620] ;  /* 0x00018800ff1a7b82 */ /* 0x000e620000000a00 */
[----:B--2---:R-:W-:-:S04]  /*7d50*/  ISETP.NE.U32.AND P1, PT, R22, RZ, PT ;  /* 0x000000ff1600720c */ /* 0x004fc80003f25070 */
[----:B------:R-:W-:Y:S02]  /*7d60*/  ISETP.NE.AND.EX P1, PT, R23, RZ, PT, P1 ;  /* 0x000000ff1700720c */ /* 0x000fe40003f25310 */
[----:B0-----:R-:W-:-:S05]  /*7d70*/  I2FP.F32.U32 R4, R28 ;  /* 0x0000001c00047245 */ /* 0x001fca0000201000 */
[----:B------:R-:W-:-:S04]  /*7d80*/  FMUL R4, R4, UR6 ;  /* 0x0000000604047c20 */ /* 0x000fc80008400000 */
[----:B------:R0:W2:Y:S02]  /*7d90*/  F2I.U32.TRUNC.NTZ R29, R4 ;  /* 0x00000004001d7305 */ /* 0x0000a4000020f000 */
[----:B----4-:R-:W-:Y:S05]  /*7da0*/  @!P1 BRA `(.L_x_172) ;  /* 0x0000000000289947 */ /* 0x010fea0003800000 */
[----:B------:R-:W4:Y:S02]  /*7db0*/  LDC R5, c[0x0][0x634] ;  /* 0x00018d00ff057b82 */ /* 0x000f240000000800 */
[----:B----4-:R-:W-:-:S05]  /*7dc0*/  IADD3 R17, P1, R2, R5, RZ ;  /* 0x0000000502117210 */ /* 0x010fca0007f3e0ff */
[----:B---3--:R-:W-:-:S04]  /*7dd0*/  IMAD.X R25, RZ, RZ, R3, P1 ;  /* 0x000000ffff197224 */ /* 0x008fc800008e0603 */
[----:B0-----:R-:W-:-:S04]  /*7de0*/  IMAD.WIDE.U32 R4, R25, R22, RZ ;  /* 0x0000001619047225 */ /* 0x001fc800078e00ff */
[----:B------:R-:W-:-:S04]  /*7df0*/  IMAD.WIDE.U32 R18, P1, R17, R23, R4 ;  /* 0x0000001711127225 */ /* 0x000fc80007820004 */
[----:B------:R-:W-:-:S04]  /*7e00*/  IMAD.WIDE.U32 R4, R17, R22, RZ ;  /* 0x0000001611047225 */ /* 0x000fc800078e00ff */
[----:B------:R-:W-:Y:S01]  /*7e10*/  IMAD.X R21, RZ, RZ, RZ, P1 ;  /* 0x000000ffff157224 */ /* 0x000fe200008e06ff */
[----:B------:R-:W-:Y:S01]  /*7e20*/  IADD3 RZ, P1, R5, R18, RZ ;  /* 0x0000001205ff7210 */ /* 0x000fe20007f3e0ff */
[----:B------:R-:W-:-:S04]  /*7e30*/  IMAD.MOV.U32 R20, RZ, RZ, R19 ;  /* 0x000000ffff147224 */ /* 0x000fc800078e0013 */
[----:B------:R-:W-:-:S08]  /*7e40*/  IMAD.WIDE.U32.X R20, R25, R23, R20, P1 ;  /* 0x0000001719147225 */ /* 0x000fd000008e0414 */
.L_x_172:
[----:B------:R-:W4:Y:S01]  /*7e50*/  LDC.64 R34, c[0x0][0x640] ;  /* 0x00019000ff227b82 */ /* 0x000f220000000a00 */
[-C--:B-1-3--:R-:W-:Y:S01]  /*7e60*/  SHF.R.U64 R24, R20, R6.reuse, R21 ;  /* 0x0000000614187219 */ /* 0x08afe20000001215 */
[----:B--2---:R-:W-:Y:S01]  /*7e70*/  IMAD.MOV R29, RZ, RZ, -R29 ;  /* 0x000000ffff1d7224 */ /* 0x004fe200078e0a1d */
[----:B0-----:R-:W-:Y:S01]  /*7e80*/  SHF.R.U32.HI R4, RZ, R6, R21 ;  /* 0x00000006ff047219 */ /* 0x001fe20000011615 */
[----:B------:R-:W-:Y:S01]  /*7e90*/  ULDC UR6, c[0x0][0x154] ;  /* 0x0000550000067ab9 */ /* 0x000fe20000000800 */
[----:B------:R-:W-:Y:S01]  /*7ea0*/  IADD3 R17, P1, RZ, -R24, RZ ;  /* 0x80000018ff117210 */ /* 0x000fe20007f3e0ff */
[----:B------:R-:W-:Y:S02]  /*7eb0*/  IMAD R29, R31, R29, R28 ;  /* 0x0000001d1f1d7224 */ /* 0x000fe400078e021c */
[----:B------:R-:W0:Y:S01]  /*7ec0*/  LDC R18, c[0x0][0x618] ;  /* 0x00018600ff127b82 */ /* 0x000e220000000800 */
[----:B------:R-:W-:Y:S02]  /*7ed0*/  IMAD.MOV.U32 R19, RZ, RZ, -0x1 ;  /* 0xffffffffff137424 */ /* 0x000fe400078e00ff */
[----:B------:R-:W-:-:S02]  /*7ee0*/  IMAD.X R5, RZ, RZ, ~R4, P1 ;  /* 0x000000ffff057224 */ /* 0x000fc400008e0e04 */
[----:B------:R-:W-:Y:S02]  /*7ef0*/  IMAD.MOV.U32 R21, RZ, RZ, 0x1 ;  /* 0x00000001ff157424 */ /* 0x000fe400078e00ff */
[-C--:B------:R-:W-:Y:S01]  /*7f00*/  IMAD R6, R5, R26.reuse, RZ ;  /* 0x0000001a05067224 */ /* 0x080fe200078e02ff */
[----:B------:R-:W1:Y:S01]  /*7f10*/  LDC R20, c[0x0][0x608] ;  /* 0x00018200ff147b82 */ /* 0x000e620000000800 */
[----:B------:R-:W-:-:S04]  /*7f20*/  IMAD.WIDE.U32 R4, R17, R26, R2 ;  /* 0x0000001a11047225 */ /* 0x000fc800078e0002 */
[----:B------:R-:W-:Y:S01]  /*7f30*/  IMAD R17, R17, R27, R6 ;  /* 0x0000001b11117224 */ /* 0x000fe200078e0206 */
[----:B------:R-:W-:Y:S02]  /*7f40*/  I2FP.F32.U32 R6, R30 ;  /* 0x0000001e00067245 */ /* 0x000fe40000201000 */
[----:B------:R-:W2:Y:S01]  /*7f50*/  LDC R32, c[0x0][0x658] ;  /* 0x00019600ff207b82 */ /* 0x000ea20000000800 */
[----:B------:R-:W-:Y:S01]  /*7f60*/  IMAD.IADD R5, R5, 0x1, R17 ;  /* 0x0000000105057824 */ /* 0x000fe200078e0211 */
[----:B----4-:R-:W-:Y:S01]  /*7f70*/  ISETP.NE.U32.AND P1, PT, R34, RZ, PT ;  /* 0x000000ff2200720c */ /* 0x010fe20003f25070 */
[----:B------:R-:W-:-:S03]  /*7f80*/  FMUL R17, R6, UR6 ;  /* 0x0000000606117c20 */ /* 0x000fc60008400000 */
[----:B------:R-:W-:Y:S01]  /*7f90*/  ISETP.NE.AND.EX P1, PT, R35, RZ, PT, P1 ;  /* 0x000000ff2300720c */ /* 0x000fe20003f25310 */
[----:B------:R3:W4:Y:S01]  /*7fa0*/  F2I.U32.TRUNC.NTZ R25, R17 ;  /* 0x0000001100197305 */ /* 0x000722000020f000 */
[----:B------:R-:W3:Y:S01]  /*7fb0*/  LDC R27, c[0x0][0x148] ;  /* 0x00005200ff1b7b82 */ /* 0x000ee20000000800 */
[-CC-:B0-----:R-:W-:Y:S02]  /*7fc0*/  SHF.R.U64 R22, R4, R18.reuse, R5.reuse ;  /* 0x0000001204167219 */ /* 0x181fe40000001205 */
[----:B------:R-:W-:-:S05]  /*7fd0*/  SHF.R.U32.HI R5, RZ, R18, R5 ;  /* 0x00000012ff057219 */ /* 0x000fca0000011605 */
[----:B------:R-:W0:Y:S01]  /*7fe0*/  LDC R28, c[0x0][0x600] ;  /* 0x00018000ff1c7b82 */ /* 0x000e220000000800 */
[-CC-:B-1----:R-:W-:Y:S02]  /*7ff0*/  SHF.R.U64 R6, R22, R20.reuse, R5.reuse ;  /* 0x0000001416067219 */ /* 0x182fe40000001205 */
[----:B------:R-:W-:-:S05]  /*8000*/  SHF.R.U32.HI R5, RZ, R20, R5 ;  /* 0x00000014ff057219 */ /* 0x000fca0000011605 */
[----:B------:R-:W1:Y:S01]  /*8010*/  LDC R33, c[0x0][0x648] ;  /* 0x00019200ff217b82 */ /* 0x000e620000000800 */
[-CC-:B--2---:R-:W-:Y:S02]  /*8020*/  SHF.R.U64 R26, R6, R32.reuse, R5.reuse ;  /* 0x00000020061a7219 */ /* 0x184fe40000001205 */
[-C--:B------:R-:W-:Y:S02]  /*8030*/  SHF.L.U32 R19, R19, R32.reuse, RZ ;  /* 0x0000002013137219 */ /* 0x080fe400000006ff */
[-C--:B------:R-:W-:Y:S01]  /*8040*/  SHF.R.U32.HI R5, RZ, R32.reuse, R5 ;  /* 0x00000020ff057219 */ /* 0x080fe20000011605 */
[----:B------:R-:W-:Y:S01]  /*8050*/  IMAD.MOV.U32 R4, RZ, RZ, R26 ;  /* 0x000000ffff047224 */ /* 0x000fe200078e001a */
[----:B------:R-:W-:Y:S01]  /*8060*/  SHF.L.U32 R32, R21, R32, RZ ;  /* 0x0000002015207219 */ /* 0x000fe200000006ff */
[----:B------:R-:W2:Y:S01]  /*8070*/  LDC R36, c[0x0][0x638] ;  /* 0x00018e00ff247b82 */ /* 0x000ea20000000800 */
[----:B------:R-:W-:-:S07]  /*8080*/  LOP3.LUT R31, RZ, R19, RZ, 0x33, !PT ;  /* 0x00000013ff1f7212 */ /* 0x000fce00078e33ff */
[----:B------:R-:W0:Y:S01]  /*8090*/  LDC R37, c[0x0][0x610] ;  /* 0x00018400ff257b82 */ /* 0x000e220000000800 */
[----:B----4-:R-:W-:Y:S05]  /*80a0*/  @!P1 BRA `(.L_x_173) ;  /* 0x0000000000289947 */ /* 0x010fea0003800000 */
[----:B---3--:R-:W3:Y:S02]  /*80b0*/  LDC R17, c[0x0][0x64c] ;  /* 0x00019300ff117b82 */ /* 0x008ee40000000800 */
        /* <DEDUP_REMOVED lines=9> */
.L_x_173:
[----:B-1----:R-:W-:Y:S01]  /*8150*/  SHF.R.U64 R4, R4, R33, R5 ;  /* 0x0000002104047219 */ /* 0x002fe20000001205 */
[----:B0-----:R-:W-:Y:S01]  /*8160*/  VIADD R19, R28, 0xffffffff ;  /* 0xffffffff1c137836 */ /* 0x001fe20000000000 */
[----:B---3--:R-:W-:Y:S01]  /*8170*/  LOP3.LUT R17, R6, R31, RZ, 0xc0, !PT ;  /* 0x0000001f06117212 */ /* 0x008fe200078ec0ff */
[----:B------:R-:W-:Y:S02]  /*8180*/  IMAD.MOV R25, RZ, RZ, -R25 ;  /* 0x000000ffff197224 */ /* 0x000fe400078e0a19 */
[----:B------:R-:W-:Y:S01]  /*8190*/  IMAD.MOV R5, RZ, RZ, -R4 ;  /* 0x000000ffff057224 */ /* 0x000fe200078e0a04 */
[----:B------:R-:W-:Y:S01]  /*81a0*/  LOP3.LUT R19, R22, R19, RZ, 0xc0, !PT ;  /* 0x0000001316137212 */ /* 0x000fe200078ec0ff */
[----:B------:R-:W-:Y:S02]  /*81b0*/  IMAD R6, R32, R4, R17 ;  /* 0x0000000420067224 */ /* 0x000fe400078e0211 */
[----:B------:R-:W-:Y:S02]  /*81c0*/  @P3 IMAD R29, R27, R25, R30 ;  /* 0x000000191b1d3224 */ /* 0x000fe400078e021e */
[----:B--2---:R-:W-:-:S02]  /*81d0*/  IMAD R4, R5, R36, R26 ;  /* 0x0000002405047224 */ /* 0x004fc400078e021a */
[----:B------:R-:W-:Y:S02]  /*81e0*/  IMAD R6, R6, R37, R29 ;  /* 0x0000002506067224 */ /* 0x000fe400078e021d */
[----:B------:R-:W-:Y:S02]  /*81f0*/  IMAD R19, R4, R28, R19 ;  /* 0x0000001c04137224 */ /* 0x000fe400078e0213 */
[----:B------:R-:W-:Y:S02]  /*8200*/  IMAD.MOV.U32 R17, RZ, RZ, 0x1 ;  /* 0x00000001ff117424 */ /* 0x000fe400078e00ff */
[----:B------:R-:W-:Y:S01]  /*8210*/  IMAD.MOV.U32 R4, RZ, RZ, R24 ;  /* 0x000000ffff047224 */ /* 0x000fe200078e0018 */
[----:B------:R-:W-:Y:S02]  /*8220*/  SEL R5, R19, R6, !P3 ;  /* 0x0000000613057207 */ /* 0x000fe40005800000 */
[----:B------:R-:W-:-:S07]  /*8230*/  SEL R6, R6, R19, !P3 ;  /* 0x0000001306067207 */ /* 0x000fce0005800000 */
.L_x_171:
[----:B------:R-:W-:Y:S02]  /*8240*/  LOP3.LUT P1, RZ, R17, 0xff, RZ, 0xc0, !PT ;  /* 0x000000ff11ff7812 */ /* 0x000fe4000782c0ff */
[----:B------:R-:W-:-:S11]  /*8250*/  LOP3.LUT R150, R150, 0x1, RZ, 0x3c, !PT ;  /* 0x0000000196967812 */ /* 0x000fd600078e3cff */
[----:B------:R-:W-:Y:S05]  /*8260*/  @P1 BRA `(.L_x_174) ;  /* 0xffffff9400481947 */ /* 0x000fea000383ffff */
[----:B------:R-:W-:Y:S05]  /*8270*/  EXIT ;  /* 0x000000000000794d */ /* 0x000fea0003800000 */
.L_x_18:
[----:B------:R-:W-:-:S08]  /*8280*/  ISETP.NE.AND P0, PT, R17, RZ, PT ;  /* 0x000000ff1100720c */ /* 0x000fd00003f05270 */
[----:B--23-5:R-:W0:-:S00]  /*8290*/  USETMAXREG.DEALLOC.CTAPOOL 0x28 ;  /* 0x00000028000079c8 */ /* 0x02ce0000080e0500 */
[----:B------:R-:W-:Y:S05]  /*82a0*/  @P0 EXIT ;  /* 0x000000000000094d */ /* 0x000fea0003800000 */
[----:B0-----:R-:W-:Y:S01]  /*82b0*/  LOP3.LUT P0, RZ, R18, 0xff, RZ, 0xc0, !PT ;  /* 0x000000ff12ff7812 */ /* 0x001fe2000780c0ff */
[----:B------:R-:W-:Y:S02]  /*82c0*/  IMAD.MOV.U32 R12, RZ, RZ, 0x1 ;  /* 0x00000001ff0c7424 */ /* 0x000fe400078e00ff */
[----:B------:R-:W-:-:S10]  /*82d0*/  IMAD.MOV.U32 R13, RZ, RZ, RZ ;  /* 0x000000ffff0d7224 */ /* 0x000fd400078e00ff */
[----:B------:R-:W-:Y:S05]  /*82e0*/  @!P0 BRA `(.L_x_175) ;  /* 0x0000000c00208947 */ /* 0x000fea0003800000 */
[----:B------:R-:W0:Y:S01]  /*82f0*/  S2UR UR8, SR_CgaCtaId ;  /* 0x00000000000879c3 */ /* 0x000e220000008800 */
[----:B------:R-:W-:Y:S01]  /*8300*/  LOP3.LUT P0, RZ, R16, 0x1f, RZ, 0xc0, !PT ;  /* 0x0000001f10ff7812 */ /* 0x000fe2000780c0ff */
[----:B------:R-:W-:Y:S01]  /*8310*/  ULDC UR5, c[0x0][0x658] ;  /* 0x0001960000057ab9 */ /* 0x000fe20000000800 */
[----:B------:R-:W-:Y:S01]  /*8320*/  UMOV UR6, 0xffffffff ;  /* 0xffffffff00067882 */ /* 0x000fe20000000000 */
[----:B------:R-:W-:Y:S01]  /*8330*/  BSSY B0, `(.L_x_175) ;  /* 0x00000c3000007945 */ /* 0x000fe20003800000 */
[C---:B------:R-:W-:Y:S01]  /*8340*/  ISETP.NE.AND P2, PT, R14.reuse, RZ, PT ;  /* 0x000000ff0e00720c */ /* 0x040fe20003f45270 */
[----:B------:R-:W-:Y:S01]  /*8350*/  USHF.L.U32 UR6, UR6, UR5, URZ ;  /* 0x0000000506067299 */ /* 0x000fe2000800063f */
[----:B------:R-:W-:Y:S01]  /*8360*/  ISETP.NE.OR P0, PT, R14, RZ, !P0 ;  /* 0x000000ff0e00720c */ /* 0x000fe20004705670 */
[----:B------:R-:W-:Y:S01]  /*8370*/  IMAD.MOV.U32 R15, RZ, RZ, 0x1 ;  /* 0x00000001ff0f7424 */ /* 0x000fe200078e00ff */
[----:B------:R-:W-:Y:S01]  /*8380*/  LOP3.LUT R14, R7, 0x2, RZ, 0xfc, !PT ;  /* 0x00000002070e7812 */ /* 0x000fe200078efcff */
[----:B------:R-:W-:Y:S01]  /*8390*/  IMAD.MOV.U32 R12, RZ, RZ, 0x1 ;  /* 0x00000001ff0c7424 */ /* 0x000fe200078e00ff */
[----:B------:R-:W-:Y:S01]  /*83a0*/  ULDC UR4, c[0x0][0x600] ;  /* 0x0001800000047ab9 */ /* 0x000fe20000000800 */
[----:B------:R-:W-:Y:S01]  /*83b0*/  IMAD.MOV.U32 R13, RZ, RZ, RZ ;  /* 0x000000ffff0d7224 */ /* 0x000fe200078e00ff */
[----:B------:R-:W-:Y:S01]  /*83c0*/  UMOV UR7, 0x1 ;  /* 0x0000000100077882 */ /* 0x000fe20000000000 */
[----:B------:R-:W-:-:S02]  /*83d0*/  UIADD3 UR21, UR13, 0x1, URZ ;  /* 0x000000010d157890 */ /* 0x000fc4000fffe03f */
[----:B------:R-:W-:Y:S02]  /*83e0*/  UIADD3 UR16, UR4, -0x1, URZ ;  /* 0xffffffff04107890 */ /* 0x000fe4000fffe03f */
[----:B------:R-:W-:Y:S02]  /*83f0*/  USHF.L.U32 UR18, UR7, UR5, URZ ;  /* 0x0000000507127299 */ /* 0x000fe4000800063f */
[----:B------:R-:W-:Y:S01]  /*8400*/  ULOP3.LUT UR17, URZ, UR6, URZ, 0x33, !UPT ;  /* 0x000000063f117292 */ /* 0x000fe2000f8e333f */
[----:B------:R-:W-:Y:S01]  /*8410*/  ULDC.64 UR22, c[0x0][0x198] ;  /* 0x0000660000167ab9 */ /* 0x000fe20000000a00 */
[----:B0-----:R-:W-:-:S10]  /*8420*/  IMAD.U32 R17, RZ, RZ, UR8 ;  /* 0x00000008ff117e24 */ /* 0x001fd4000f8e00ff */
.L_x_187:
[----:B------:R-:W-:-:S03]  /*8430*/  UMOV UR4, 0xffffffff ;  /* 0xffffffff00047882 */ /* 0x000fc60000000000 */
[----:B------:R-:W-:Y:S05]  /*8440*/  BRA.DIV UR4, `(.L_x_176) ;  /* 0x0000001604e07947 */ /* 0x000fea000b800000 */
[----:B------:R-:W-:-:S13]  /*8450*/  ELECT P1, URZ, PT ;  /* 0x00000000003f782f */ /* 0x000fda0003820000 */
.L_x_214:
[----:B------:R-:W0:Y:S01]  /*8460*/  LDC R10, c[0x0][0x28c] ;  /* 0x0000a300ff0a7b82 */ /* 0x000e220000000800 */
[----:B------:R-:W-:Y:S01]  /*8470*/  BSSY B1, `(.L_x_177) ;  /* 0x000003b000017945 */ /* 0x000fe20003800000 */
[----:B0-----:R-:W-:-:S13]  /*8480*/  ISETP.LT.OR P1, PT, R10, 0x1, !P1 ;  /* 0x000000010a00780c */ /* 0x001fda0004f21670 */
[----:B------:R-:W-:Y:S05]  /*8490*/  @P1 BRA `(.L_x_178) ;  /* 0x0000000000e01947 */ /* 0x000fea0003800000 */
[----:B------:R-:W-:Y:S02]  /*84a0*/  IMAD R17, R6, 0x4, R17 ;  /* 0x0000000406117824 */ /* 0x000fe400078e0211 */
[----:B------:R-:W-:Y:S02]  /*84b0*/  IMAD.SHL.U32 R16, R5, 0x80, RZ ;  /* 0x0000008005107824 */ /* 0x000fe400078e00ff */
[----:B------:R-:W-:Y:S02]  /*84c0*/  IMAD.MOV.U32 R20, RZ, RZ, RZ ;  /* 0x000000ffff147224 */ /* 0x000fe400078e00ff */
[----:B------:R-:W-:Y:S02]  /*84d0*/  IMAD.U32 R22, RZ, RZ, UR21 ;  /* 0x00000015ff167e24 */ /* 0x000fe4000f8e00ff */
[----:B------:R-:W-:Y:S02]  /*84e0*/  IMAD.MOV.U32 R5, RZ, RZ, R12 ;  /* 0x000000ffff057224 */ /* 0x000fe400078e000c */
[----:B------:R-:W-:-:S02]  /*84f0*/  IMAD.MOV.U32 R6, RZ, RZ, R13 ;  /* 0x000000ffff067224 */ /* 0x000fc400078e000d */
[----:B------:R-:W-:-:S07]  /*8500*/  IMAD.SHL.U32 R18, R17, 0x10, RZ ;  /* 0x0000001011127824 */ /* 0x000fce00078e00ff */
.L_x_182:
[----:B------:R-:W0:Y:S01]  /*8510*/  S2UR UR4, SR_CgaCtaId ;  /* 0x00000000000479c3 */ /* 0x000e220000008800 */
[----:B------:R-:W-:-:S07]  /*8520*/  MOV R10, 0x400 ;  /* 0x00000400000a7802 */ /* 0x000fce0000000f00 */
[----:B------:R-:W1:Y:S01]  /*8530*/  @!P2 LDC R11, c[0x0][0x500] ;  /* 0x00014000ff0bab82 */ /* 0x000e620000000800 */
[----:B0-----:R-:W-:-:S05]  /*8540*/  IMAD.U32 R17, RZ, RZ, UR4 ;  /* 0x00000004ff117e24 */ /* 0x001fca000f8e00ff */
[----:B------:R-:W-:Y:S02]  /*8550*/  LEA R21, R17, R10, 0x18 ;  /* 0x0000000a11157211 */ /* 0x000fe400078ec0ff */
[----:B------:R-:W-:-:S03]  /*8560*/  SHF.L.U32 R10, R5, 0x1f, RZ ;  /* 0x0000001f050a7819 */ /* 0x000fc600000006ff */
[----:B------:R-:W-:-:S04]  /*8570*/  IMAD R19, R6, 0x8, R21 ;  /* 0x0000000806137824 */ /* 0x000fc800078e0215 */
[----:B------:R-:W0:Y:S02]  /*8580*/  SYNCS.PHASECHK.TRANS64.TRYWAIT P1, [R19+URZ+0x90], R10 ;  /* 0x0000900a130075a7 */ /* 0x000e24000802017f */
[----:B01----:R-:W-:Y:S05]  /*8590*/  @!P1 BRA `(.L_x_179) ;  /* 0x0000001400ac9947 */ /* 0x003fea0003800000 */
.L_x_215:
[----:B0-----:R-:W-:Y:S01]  /*85a0*/  PRMT R10, R14, 0x9910, RZ ;  /* 0x000099100e0a7816 */ /* 0x001fe200000000ff */
[----:B------:R0:W-:Y:S03]  /*85b0*/  @!P2 SYNCS.ARRIVE.TRANS64 RZ, [R19+URZ], R11 ;  /* 0x0000000b13ffa9a7 */ /* 0x0001e6000800003f */
[----:B------:R-:W-:-:S13]  /*85c0*/  ISETP.NE.AND P1, PT, R10, 0x2, PT ;  /* 0x000000020a00780c */ /* 0x000fda0003f25270 */
[----:B0-----:R-:W-:Y:S05]  /*85d0*/  @P1 BRA `(.L_x_180) ;  /* 0x0000000000041947 */ /* 0x001fea0003800000 */
[----:B------:R-:W-:Y:S01]  /*85e0*/  BPT.TRAP 0x1 ;  /* 0x000000040000795c */ /* 0x000fe20000300000 */
.L_x_180:
[----:B------:R-:W-:Y:S05]  /*85f0*/  @P0 BRA `(.L_x_181) ;  /* 0x0000000000040947 */ /* 0x000fea0003800000 */
[----:B------:R-:W-:Y:S01]  /*8600*/  BPT.TRAP 0x1 ;  /* 0x000000040000795c */ /* 0x000fe20000300000 */
.L_x_181:
[----:B------:R-:W-:Y:S01]  /*8610*/  IMAD R10, R6, 0x4, R17 ;  /* 0x00000004060a7824 */ /* 0x000fe200078e0211 */
[----:B------:R-:W-:Y:S01]  /*8620*/  R2UR UR9, R19 ;  /* 0x00000000130972ca */ /* 0x000fe200000e0000 */
[----:B------:R-:W-:Y:S01]  /*8630*/  VIADD R22, R22, 0xffffffff ;  /* 0xffffffff16167836 */ /* 0x000fe20000000000 */
[----:B------:R-:W-:Y:S01]  /*8640*/  UIADD3 UR4, UP0, UR22, 0xf0, URZ ;  /* 0x000000f016047890 */ /* 0x000fe2000ff1e03f */
[--C-:B------:R-:W-:Y:S01]  /*8650*/  IMAD.U32 R10, R10, 0x400, R21.reuse ;  /* 0x000004000a0a7824 */ /* 0x100fe200078e0015 */
[----:B------:R-:W-:Y:S01]  /*8660*/  R2UR UR11, R18 ;  /* 0x00000000120b72ca */ /* 0x000fe200000e0000 */
[----:B------:R-:W-:Y:S01]  /*8670*/  IMAD R21, R6, 0x2000, R21 ;  /* 0x0000200006157824 */ /* 0x000fe200078e0215 */
[----:B------:R-:W-:Y:S01]  /*8680*/  R2UR UR10, R20 ;  /* 0x00000000140a72ca */ /* 0x000fe200000e0000 */
[----:B------:R-:W-:Y:S01]  /*8690*/  UIADD3 UR24, UP1, UR22, 0x1f0, URZ ;  /* 0x000001f016187890 */ /* 0x000fe2000ff3e03f */
[----:B------:R-:W-:Y:S01]  /*86a0*/  R2UR UR5, R10 ;  /* 0x000000000a0572ca */ /* 0x000fe200000e0000 */
[----:B------:R-:W-:Y:S01]  /*86b0*/  VIADD R6, R6, 0x1 ;  /* 0x0000000106067836 */ /* 0x000fe20000000000 */
[----:B------:R-:W-:Y:S01]  /*86c0*/  R2UR UR8, R21 ;  /* 0x00000000150872ca */ /* 0x000fe200000e0000 */
[----:B------:R-:W-:Y:S01]  /*86d0*/  UIADD3.X UR25, URZ, UR23, URZ, UP1, !UPT ;  /* 0x000000173f197290 */ /* 0x000fe20008ffe43f */
[----:B------:R-:W-:Y:S01]  /*86e0*/  R2UR UR12, R4 ;  /* 0x00000000040c72ca */ /* 0x000fe200000e0000 */
[----:B------:R-:W-:Y:S01]  /*86f0*/  UMOV UR20, 0xf0000 ;  /* 0x000f000000147882 */ /* 0x000fe20000000000 */
[----:B------:R-:W-:Y:S01]  /*8700*/  R2UR UR19, R16 ;  /* 0x00000000101372ca */ /* 0x000fe200000e0000 */
[----:B------:R-:W-:Y:S01]  /*8710*/  UMOV UR6, 0x0 ;  /* 0x0000000000067882 */ /* 0x000fe20000000000 */
[----:B------:R-:W-:Y:S01]  /*8720*/  ISETP.GT.AND P4, PT, R22, 0x1, PT ;  /* 0x000000011600780c */ /* 0x000fe20003f84270 */
[----:B------:R-:W-:Y:S01]  /*8730*/  UMOV UR7, 0x10000000 ;  /* 0x1000000000077882 */ /* 0x000fe20000000000 */
[----:B------:R-:W-:Y:S01]  /*8740*/  ISETP.NE.AND P1, PT, R6, 0x12, PT ;  /* 0x000000120600780c */ /* 0x000fe20003f25270 */
[----:B------:R-:W-:-:S02]  /*8750*/  VIADD R20, R20, 0x40 ;  /* 0x0000004014147836 */ /* 0x000fc40000000000 */
[----:B------:R-:W-:Y:S01]  /*8760*/  UIADD3 UR14, UR5, 0x200, URZ ;  /* 0x00000200050e7890 */ /* 0x000fe2000fffe03f */
[----:B------:R-:W-:Y:S01]  /*8770*/  SEL R10, RZ, 0x1, P1 ;  /* 0x00000001ff0a7807 */ /* 0x000fe20000800000 */
[----:B------:R-:W-:Y:S01]  /*8780*/  UIADD3.X UR5, URZ, UR23, URZ, UP0, !UPT ;  /* 0x000000173f057290 */ /* 0x000fe200087fe43f */
[----:B------:R-:W-:Y:S01]  /*8790*/  SEL R6, R6, RZ, P1 ;  /* 0x000000ff06067207 */ /* 0x000fe20000800000 */
[----:B------:R-:W-:Y:S01]  /*87a0*/  UIADD3 UR15, UR8, 0x12200, URZ ;  /* 0x00012200080f7890 */ /* 0x000fe2000fffe03f */
[----:B------:R-:W-:Y:S02]  /*87b0*/  LOP3.LUT R5, R5, R10, RZ, 0x3c, !PT ;  /* 0x0000000a05057212 */ /* 0x000fe400078e3cff */
[----:B------:R-:W-:-:S04]  /*87c0*/  UMOV UR8, UR14 ;  /* 0x0000000e00087c82 */ /* 0x000fc80008000000 */
[----:B------:R0:W-:Y:S02]  /*87d0*/  UTMALDG.3D.MULTICAST [UR8], [UR4], UR20, desc[UR6] ;  /* 0x00000608040073b4 */ /* 0x0001e40008011814 */
[----:B0-----:R-:W-:Y:S01]  /*87e0*/  UMOV UR8, UR15 ;  /* 0x0000000f00087c82 */ /* 0x001fe20008000000 */
[----:B------:R-:W-:Y:S02]  /*87f0*/  UMOV UR11, UR19 ;  /* 0x00000013000b7c82 */ /* 0x000fe40008000000 */
[----:B------:R0:W-:Y:S02]  /*8800*/  UTMALDG.3D [UR8], [UR24], desc[UR6] ;  /* 0x00000608180075b4 */ /* 0x0001e40008011000 */
[----:B0-----:R-:W-:Y:S05]  /*8810*/  @P4 BRA `(.L_x_182) ;  /* 0xfffffffc003c4947 */ /* 0x001fea000383ffff */
.L_x_178:
[----:B------:R-:W-:Y:S05]  /*8820*/  BSYNC B1 ;  /* 0x0000000000017941 */ /* 0x000fea0003800000 */
.L_x_177:
[----:B------:R-:W-:Y:S01]  /*8830*/  LOP3.LUT P5, RZ, R15, 0xff, RZ, 0xc0, !PT ;  /* 0x000000ff0fff7812 */ /* 0x000fe200078ac0ff */
[----:B------:R-:W-:Y:S01]  /*8840*/  VIADD R6, R13, UR13 ;  /* 0x0000000d0d067c36 */ /* 0x000fe20008000000 */
[----:B------:R-:W-:Y:S01]  /*8850*/  ULDC.64 UR4, c[0x0][0x650] ;  /* 0x0001940000047ab9 */ /* 0x000fe20000000a00 */
[----:B------:R-:W-:Y:S01]  /*8860*/  IMAD.U32 R11, RZ, RZ, UR13 ;  /* 0x0000000dff0b7e24 */ /* 0x000fe2000f8e00ff */
[----:B------:R-:W-:Y:S01]  /*8870*/  UISETP.GE.U32.AND UP0, UPT, UR13, 0x12, UPT ;  /* 0x000000120d00788c */ /* 0x000fe2000bf06070 */
[----:B------:R-:W-:Y:S01]  /*8880*/  BSSY B1, `(.L_x_183) ;  /* 0x000006b000017945 */ /* 0x000fe20003800000 */
[----:B------:R-:W-:Y:S02]  /*8890*/  ISETP.GT.U32.AND P1, PT, R6, 0x11, PT ;  /* 0x000000110600780c */ /* 0x000fe40003f24070 */
[----:B------:R-:W-:Y:S02]  /*88a0*/  PRMT R15, RZ, 0x7610, R15 ;  /* 0x00007610ff0f7816 */ /* 0x000fe4000000000f */
[----:B------:R-:W-:-:S02]  /*88b0*/  ISETP.LT.U32.AND P1, PT, R11, 0x12, P1 ;  /* 0x000000120b00780c */ /* 0x000fc40000f21070 */
[----:B------:R-:W-:Y:S01]  /*88c0*/  PLOP3.LUT P4, PT, PT, PT, UP0, 0x80, 0x0 ;  /* 0x000000000000781c */ /* 0x000fe20003f8f008 */
[----:B------:R-:W0:Y:S01]  /*88d0*/  @P5 S2R R17, SR_CgaCtaId ;  /* 0x0000000000115919 */ /* 0x000e220000008800 */
[----:B------:R-:W-:-:S04]  /*88e0*/  @P5 MOV R4, 0x400 ;  /* 0x0000040000045802 */ /* 0x000fc80000000f00 */
[----:B0-----:R-:W-:Y:S01]  /*88f0*/  @P5 LEA R10, R17, R4, 0x18 ;  /* 0x00000004110a5211 */ /* 0x001fe200078ec0ff */
[----:B------:R-:W-:-:S03]  /*8900*/  IMAD.WIDE.U32 R4, R6, 0x38e38e39, RZ ;  /* 0x38e38e3906047825 */ /* 0x000fc600078e00ff */
[----:B------:R0:W-:Y:S01]  /*8910*/  @P5 SYNCS.ARRIVE.TRANS64.A1T0 RZ, [R10+URZ+0x158], RZ ;  /* 0x000158ff0aff59a7 */ /* 0x0001e2000810003f */
[----:B------:R-:W-:Y:S01]  /*8920*/  IADD3 R2, P5, R2, R8, RZ ;  /* 0x0000000802027210 */ /* 0x000fe20007fbe0ff */
[----:B------:R-:W-:Y:S01]  /*8930*/  IMAD.MOV.U32 R4, RZ, RZ, -0x1 ;  /* 0xffffffffff047424 */ /* 0x000fe200078e00ff */
[----:B------:R-:W-:Y:S02]  /*8940*/  SHF.R.U32.HI R11, RZ, 0x2, R5 ;  /* 0x00000002ff0b7819 */ /* 0x000fe40000011605 */
[----:B------:R-:W-:Y:S01]  /*8950*/  SEL R5, RZ, 0x1, !P1 ;  /* 0x00000001ff057807 */ /* 0x000fe20004800000 */
[----:B------:R-:W-:Y:S01]  /*8960*/  IMAD.X R3, R3, 0x1, R0, P5 ;  /* 0x0000000103037824 */ /* 0x000fe200028e0600 */
[----:B------:R-:W-:Y:S01]  /*8970*/  ISETP.GE.U32.AND P1, PT, R2, UR4, PT ;  /* 0x0000000402007c0c */ /* 0x000fe2000bf26070 */
[----:B------:R-:W-:Y:S01]  /*8980*/  IMAD R13, R11, -0x12, R6 ;  /* 0xffffffee0b0d7824 */ /* 0x000fe200078e0206 */
[----:B------:R-:W-:Y:S01]  /*8990*/  LOP3.LUT R12, R12, R5, RZ, 0x3c, !PT ;  /* 0x000000050c0c7212 */ /* 0x000fe200078e3cff */
[----:B------:R-:W-:Y:S01]  /*89a0*/  IMAD.MOV.U32 R6, RZ, RZ, -0x1 ;  /* 0xffffffffff067424 */ /* 0x000fe200078e00ff */
[----:B------:R-:W-:Y:S01]  /*89b0*/  ISETP.GE.U32.AND.EX P1, PT, R3, UR5, PT, P1 ;  /* 0x0000000503007c0c */ /* 0x000fe2000bf26110 */
[----:B------:R-:W-:Y:S01]  /*89c0*/  IMAD.MOV.U32 R5, RZ, RZ, -0x1 ;  /* 0xffffffffff057424 */ /* 0x000fe200078e00ff */
[----:B------:R-:W-:-:S02]  /*89d0*/  @P4 LOP3.LUT R12, R12, 0x1, R11, 0x78, !PT ;  /* 0x000000010c0c4812 */ /* 0x000fc400078e780b */
[----:B0-----:R-:W-:-:S09]  /*89e0*/  PRMT R10, RZ, 0x7610, R10 ;  /* 0x00007610ff0a7816 */ /* 0x001fd2000000000a */
[----:B------:R-:W-:Y:S05]  /*89f0*/  @P1 BRA `(.L_x_184) ;  /* 0x00000004004c1947 */ /* 0x000fea0003800000 */
[----:B------:R-:W0:Y:S01]  /*8a00*/  S2R R18, SR_CTAID.X ;  /* 0x0000000000127919 */ /* 0x000e220000002500 */
[----:B------:R-:W-:Y:S01]  /*8a10*/  ULDC.64 UR4, c[0x0][0x628] ;  /* 0x00018a0000047ab9 */ /* 0x000fe20000000a00 */
[----:B------:R-:W1:Y:S01]  /*8a20*/  LDC R19, c[0x0][0x144] ;  /* 0x00005100ff137b82 */ /* 0x000e620000000800 */
[----:B------:R-:W-:Y:S01]  /*8a30*/  ISETP.NE.U32.AND P1, PT, RZ, UR4, PT ;  /* 0x00000004ff007c0c */ /* 0x000fe2000bf25070 */
[----:B------:R-:W2:Y:S01]  /*8a40*/  S2R R6, SR_CTAID.Y ;  /* 0x0000000000067919 */ /* 0x000ea20000002600 */
[----:B------:R-:W-:Y:S01]  /*8a50*/  ULDC UR7, c[0x0][0x630] ;  /* 0x00018c0000077ab9 */ /* 0x000fe20000000800 */
[----:B------:R-:W-:Y:S01]  /*8a60*/  ULDC UR8, c[0x0][0x150] ;  /* 0x0000540000087ab9 */ /* 0x000fe20000000800 */
[----:B------:R-:W-:Y:S01]  /*8a70*/  ISETP.NE.AND.EX P1, PT, RZ, UR5, PT, P1 ;  /* 0x00000005ff007c0c */ /* 0x000fe2000bf25310 */
[----:B------:R-:W-:Y:S02]  /*8a80*/  IMAD.MOV.U32 R4, RZ, RZ, R2 ;  /* 0x000000ffff047224 */ /* 0x000fe400078e0002 */
[----:B------:R-:W-:Y:S01]  /*8a90*/  IMAD.MOV.U32 R5, RZ, RZ, R3 ;  /* 0x000000ffff057224 */ /* 0x000fe200078e0003 */
[----:B0-----:R-:W-:-:S09]  /*8aa0*/  I2FP.F32.U32 R20, R18 ;  /* 0x0000001200147245 */ /* 0x001fd20000201000 */
[----:B------:R-:W-:Y:S05]  /*8ab0*/  @!P1 BRA `(.L_x_185) ;  /* 0x0000000000289947 */ /* 0x000fea0003800000 */
[----:B------:R-:W-:Y:S02]  /*8ac0*/  ULDC UR6, c[0x0][0x634] ;  /* 0x00018d0000067ab9 */ /* 0x000fe40000000800 */
[----:B------:R-:W-:-:S05]  /*8ad0*/  IADD3 R5, P1, R2, UR6, RZ ;  /* 0x0000000602057c10 */ /* 0x000fca000ff3e0ff */
[----:B------:R-:W-:-:S04]  /*8ae0*/  IMAD.X R21, RZ, RZ, R3, P1 ;  /* 0x000000ffff157224 */ /* 0x000fc800008e0603 */
[----:B------:R-:W-:-:S04]  /*8af0*/  IMAD.WIDE.U32 R10, R21, UR4, RZ ;  /* 0x00000004150a7c25 */ /* 0x000fc8000f8e00ff */
[----:B------:R-:W-:-:S04]  /*8b00*/  IMAD.WIDE.U32 R10, P1, R5, UR5, R10 ;  /* 0x00000005050a7c25 */ /* 0x000fc8000f82000a */
[----:B------:R-:W-:-:S04]  /*8b10*/  IMAD.WIDE.U32 R4, R5, UR4, RZ ;  /* 0x0000000405047c25 */ /* 0x000fc8000f8e00ff */
[----:B------:R-:W-:Y:S01]  /*8b20*/  IMAD.MOV.U32 R4, RZ, RZ, R11 ;  /* 0x000000ffff047224 */ /* 0x000fe200078e000b */
[----:B------:R-:W-:Y:S01]  /*8b30*/  IADD3 RZ, P4, R5, R10, RZ ;  /* 0x0000000a05ff7210 */ /* 0x000fe20007f9e0ff */
[----:B------:R-:W-:-:S04]  /*8b40*/  IMAD.X R5, RZ, RZ, RZ, P1 ;  /* 0x000000ffff057224 */ /* 0x000fc800008e06ff */
[----:B------:R-:W-:-:S08]  /*8b50*/  IMAD.WIDE.U32.X R4, R21, UR5, R4, P4 ;  /* 0x0000000515047c25 */ /* 0x000fd0000a0e0404 */
.L_x_185:
[----:B------:R-:W-:Y:S01]  /*8b60*/  FMUL R20, R20, UR8 ;  /* 0x0000000814147c20 */ /* 0x000fe20008400000 */
[--C-:B------:R-:W-:Y:S01]  /*8b70*/  SHF.R.U64 R16, R4, UR7, R5.reuse ;  /* 0x0000000704107c19 */ /* 0x100fe20008001205 */
[----:B------:R-:W-:Y:S01]  /*8b80*/  ULDC.64 UR4, c[0x0][0x620] ;  /* 0x0001880000047ab9 */ /* 0x000fe20000000a00 */
[----:B------:R-:W-:Y:S01]  /*8b90*/  SHF.R.U32.HI R4, RZ, UR7, R5 ;  /* 0x00000007ff047c19 */ /* 0x000fe20008011605 */
[----:B------:R-:W-:Y:S01]  /*8ba0*/  ULDC.64 UR6, c[0x0][0x640] ;  /* 0x0001900000067ab9 */ /* 0x000fe20000000a00 */
[----:B------:R-:W-:Y:S01]  /*8bb0*/  IADD3 R5, P1, RZ, -R16, RZ ;  /* 0x80000010ff057210 */ /* 0x000fe20007f3e0ff */
[----:B------:R-:W0:Y:S01]  /*8bc0*/  F2I.U32.TRUNC.NTZ R20, R20 ;  /* 0x0000001400147305 */ /* 0x000e22000020f000 */
[----:B------:R-:W3:Y:S03]  /*8bd0*/  LDC R21, c[0x0][0x148] ;  /* 0x00005200ff157b82 */ /* 0x000ee60000000800 */
[----:B------:R-:W-:Y:S01]  /*8be0*/  IMAD.X R4, RZ, RZ, ~R4, P1 ;  /* 0x000000ffff047224 */ /* 0x000fe200008e0e04 */
[----:B------:R-:W-:-:S03]  /*8bf0*/  ISETP.NE.U32.AND P1, PT, RZ, UR6, PT ;  /* 0x00000006ff007c0c */ /* 0x000fc6000bf25070 */
[----:B------:R-:W-:Y:S01]  /*8c00*/  IMAD R4, R4, UR4, RZ ;  /* 0x0000000404047c24 */ /* 0x000fe2000f8e02ff */
[----:B------:R-:W-:-:S03]  /*8c10*/  ISETP.NE.AND.EX P1, PT, RZ, UR7, PT, P1 ;  /* 0x00000007ff007c0c */ /* 0x000fc6000bf25310 */
[C---:B------:R-:W-:Y:S01]  /*8c20*/  IMAD R11, R5.reuse, UR5, R4 ;  /* 0x00000005050b7c24 */ /* 0x040fe2000f8e0204 */
[----:B------:R-:W-:Y:S01]  /*8c30*/  ULDC UR5, c[0x0][0x154] ;  /* 0x0000550000057ab9 */ /* 0x000fe20000000800 */
[----:B------:R-:W-:Y:S01]  /*8c40*/  IMAD.WIDE.U32 R4, R5, UR4, R2 ;  /* 0x0000000405047c25 */ /* 0x000fe2000f8e0002 */
[----:B------:R-:W-:-:S03]  /*8c50*/  ULDC UR4, c[0x0][0x618] ;  /* 0x0001860000047ab9 */ /* 0x000fc60000000800 */
[----:B0-----:R-:W-:Y:S02]  /*8c60*/  IMAD.MOV R10, RZ, RZ, -R20 ;  /* 0x000000ffff0a7224 */ /* 0x001fe400078e0a14 */
[----:B------:R-:W-:Y:S02]  /*8c70*/  IMAD.IADD R5, R5, 0x1, R11 ;  /* 0x0000000105057824 */ /* 0x000fe400078e020b */
[----:B-1----:R-:W-:Y:S01]  /*8c80*/  IMAD R18, R19, R10, R18 ;  /* 0x0000000a13127224 */ /* 0x002fe200078e0212 */
[----:B--2---:R-:W-:Y:S02]  /*8c90*/  I2FP.F32.U32 R10, R6 ;  /* 0x00000006000a7245 */ /* 0x004fe40000201000 */
[--C-:B------:R-:W-:Y:S02]  /*8ca0*/  SHF.R.U64 R19, R4, UR4, R5.reuse ;  /* 0x0000000404137c19 */ /* 0x100fe40008001205 */
[----:B------:R-:W-:Y:S01]  /*8cb0*/  SHF.R.U32.HI R4, RZ, UR4, R5 ;  /* 0x00000004ff047c19 */ /* 0x000fe20008011605 */
[----:B------:R-:W-:Y:S01]  /*8cc0*/  FMUL R10, R10, UR5 ;  /* 0x000000050a0a7c20 */ /* 0x000fe20008400000 */
[----:B------:R-:W-:-:S02]  /*8cd0*/  ULDC UR4, c[0x0][0x608] ;  /* 0x0001820000047ab9 */ /* 0x000fc40000000800 */
[--C-:B------:R-:W-:Y:S01]  /*8ce0*/  SHF.R.U64 R22, R19, UR4, R4.reuse ;  /* 0x0000000413167c19 */ /* 0x100fe20008001204 */
[----:B------:R0:W1:Y:S01]  /*8cf0*/  F2I.U32.TRUNC.NTZ R24, R10 ;  /* 0x0000000a00187305 */ /* 0x000062000020f000 */
[----:B------:R-:W-:Y:S01]  /*8d00*/  SHF.R.U32.HI R5, RZ, UR4, R4 ;  /* 0x00000004ff057c19 */ /* 0x000fe20008011604 */
[----:B------:R-:W-:-:S03]  /*8d10*/  ULDC UR4, c[0x0][0x658] ;  /* 0x0001960000047ab9 */ /* 0x000fc60000000800 */
[--C-:B------:R-:W-:Y:S02]  /*8d20*/  SHF.R.U64 R20, R22, UR4, R5.reuse ;  /* 0x0000000416147c19 */ /* 0x100fe40008001205 */
[----:B------:R-:W-:-:S03]  /*8d30*/  SHF.R.U32.HI R23, RZ, UR4, R5 ;  /* 0x00000004ff177c19 */ /* 0x000fc60008011605 */
[----:B------:R-:W-:Y:S02]  /*8d40*/  IMAD.MOV.U32 R4, RZ, RZ, R20 ;  /* 0x000000ffff047224 */ /* 0x000fe400078e0014 */
[----:B------:R-:W-:Y:S01]  /*8d50*/  IMAD.MOV.U32 R5, RZ, RZ, R23 ;  /* 0x000000ffff057224 */ /* 0x000fe200078e0017 */
[----:B0-----:R-:W-:Y:S06]  /*8d60*/  @!P1 BRA `(.L_x_186) ;  /* 0x0000000000289947 */ /* 0x001fec0003800000 */
        /* <DEDUP_REMOVED lines=10> */
.L_x_186:
[----:B------:R-:W-:Y:S01]  /*8e10*/  ULDC UR4, c[0x0][0x648] ;  /* 0x0001920000047ab9 */ /* 0x000fe20000000800 */
[----:B------:R-:W-:Y:S01]  /*8e20*/  LOP3.LUT R22, R22, UR17, RZ, 0xc0, !PT ;  /* 0x0000001116167c12 */ /* 0x000fe2000f8ec0ff */
[----:B-1----:R-:W-:Y:S01]  /*8e30*/  IMAD.MOV R24, RZ, RZ, -R24 ;  /* 0x000000ffff187224 */ /* 0x002fe200078e0a18 */
[----:B------:R-:W-:Y:S01]  /*8e40*/  SHF.R.U64 R5, R4, UR4, R5 ;  /* 0x0000000404057c19 */ /* 0x000fe20008001205 */
[----:B------:R-:W-:Y:S01]  /*8e50*/  ULDC UR4, c[0x0][0x638] ;  /* 0x00018e0000047ab9 */ /* 0x000fe20000000800 */
[----:B------:R-:W-:Y:S01]  /*8e60*/  LOP3.LUT R19, R19, UR16, RZ, 0xc0, !PT ;  /* 0x0000001013137c12 */ /* 0x000fe2000f8ec0ff */
[----:B---3--:R-:W-:Y:S01]  /*8e70*/  @P3 IMAD R18, R21, R24, R6 ;  /* 0x0000001815123224 */ /* 0x008fe200078e0206 */
[----:B------:R-:W-:Y:S01]  /*8e80*/  ULDC UR5, c[0x0][0x610] ;  /* 0x0001840000057ab9 */ /* 0x000fe20000000800 */
[----:B------:R-:W-:Y:S02]  /*8e90*/  IMAD.MOV R11, RZ, RZ, -R5 ;  /* 0x000000ffff0b7224 */ /* 0x000fe400078e0a05 */
[----:B------:R-:W-:-:S02]  /*8ea0*/  IMAD R5, R5, UR18, R22 ;  /* 0x0000001205057c24 */ /* 0x000fc4000f8e0216 */
[----:B------:R-:W-:Y:S01]  /*8eb0*/  IMAD R20, R11, UR4, R20 ;  /* 0x000000040b147c24 */ /* 0x000fe2000f8e0214 */
[----:B------:R-:W-:Y:S01]  /*8ec0*/  ULDC UR4, c[0x0][0x600] ;  /* 0x0001800000047ab9 */ /* 0x000fe20000000800 */
[----:B------:R-:W-:Y:S02]  /*8ed0*/  IMAD R18, R5, UR5, R18 ;  /* 0x0000000505127c24 */ /* 0x000fe4000f8e0212 */
[----:B------:R-:W-:Y:S02]  /*8ee0*/  IMAD R11, R20, UR4, R19 ;  /* 0x00000004140b7c24 */ /* 0x000fe4000f8e0213 */
[----:B------:R-:W-:Y:S02]  /*8ef0*/  IMAD.MOV.U32 R10, RZ, RZ, 0x1 ;  /* 0x00000001ff0a7424 */ /* 0x000fe400078e00ff */
[----:B------:R-:W-:Y:S01]  /*8f00*/  IMAD.MOV.U32 R4, RZ, RZ, R16 ;  /* 0x000000ffff047224 */ /* 0x000fe200078e0010 */
[----:B------:R-:W-:Y:S02]  /*8f10*/  SEL R5, R11, R18, !P3 ;  /* 0x000000120b057207 */ /* 0x000fe40005800000 */
[----:B------:R-:W-:-:S07]  /*8f20*/  SEL R6, R18, R11, !P3 ;  /* 0x0000000b12067207 */ /* 0x000fce0005800000 */
.L_x_184:
[----:B------:R-:W-:Y:S05]  /*8f30*/  BSYNC B1 ;  /* 0x0000000000017941 */ /* 0x000fea0003800000 */
.L_x_183:
[----:B------:R-:W-:-:S13]  /*8f40*/  LOP3.LUT P1, RZ, R10, 0xff, RZ, 0xc0, !PT ;  /* 0x000000ff0aff7812 */ /* 0x000fda000782c0ff */
[----:B------:R-:W-:Y:S05]  /*8f50*/  @P1 BRA `(.L_x_187) ;  /* 0xfffffff400341947 */ /* 0x000fea000383ffff */
[----:B------:R-:W-:Y:S05]  /*8f60*/  BSYNC B0 ;  /* 0x0000000000007941 */ /* 0x000fea0003800000 */
.L_x_175:
[----:B------:R-:W-:-:S03]  /*8f70*/  UMOV UR4, 0xffffffff ;  /* 0xffffffff00047882 */ /* 0x000fc60000000000 */
[----:B------:R-:W-:Y:S05]  /*8f80*/  BRA.DIV UR4, `(.L_x_188) ;  /* 0x0000000e04447947 */ /* 0x000fea000b800000 */
[----:B------:R-:W-:-:S13]  /*8f90*/  ELECT P0, URZ, PT ;  /* 0x00000000003f782f */ /* 0x000fda0003800000 */
.L_x_218:
[----:B------:R-:W-:Y:S04]  /*8fa0*/  BSSY B0, `(.L_x_189) ;  /* 0x00000a9000007945 */ /* 0x000fe80003800000 */
[----:B------:R-:W-:Y:S05]  /*8fb0*/  @!P0 BRA `(.L_x_190) ;  /* 0x00000008009c8947 */ /* 0x000fea0003800000 */
[----:B------:R-:W-:-:S04]  /*8fc0*/  LOP3.LUT R7, R7, 0x2, RZ, 0xfc, !PT ;  /* 0x0000000207077812 */ /* 0x000fc800078efcff */
[----:B------:R-:W-:-:S13]  /*8fd0*/  ISETP.NE.AND P0, PT, R7, 0x3, PT ;  /* 0x000000030700780c */ /* 0x000fda0003f05270 */
[----:B------:R-:W-:Y:S05]  /*8fe0*/  @!P0 BRA `(.L_x_191) ;  /* 0x0000000000048947 */ /* 0x000fea0003800000 */
[----:B------:R-:W-:Y:S01]  /*8ff0*/  BPT.TRAP 0x1 ;  /* 0x000000040000795c */ /* 0x000fe20000300000 */
.L_x_191:
[----:B------:R-:W0:Y:S01]  /*9000*/  S2R R3, SR_CgaCtaId ;  /* 0x0000000000037919 */ /* 0x000e220000008800 */
[----:B------:R-:W-:Y:S02]  /*9010*/  MOV R0, 0x400 ;  /* 0x0000040000007802 */ /* 0x000fe40000000f00 */
[----:B------:R-:W-:Y:S02]  /*9020*/  SHF.L.U32 R2, R12, 0x1f, RZ ;  /* 0x0000001f0c027819 */ /* 0x000fe400000006ff */
[----:B0-----:R-:W-:-:S05]  /*9030*/  LEA R0, R3, R0, 0x18 ;  /* 0x0000000003007211 */ /* 0x001fca00078ec0ff */
[----:B------:R-:W-:-:S04]  /*9040*/  VIADD R0, R0, 0x90 ;  /* 0x0000009000007836 */ /* 0x000fc80000000000 */
[C---:B------:R-:W-:Y:S02]  /*9050*/  IMAD R5, R13.reuse, 0x8, R0 ;  /* 0x000000080d057824 */ /* 0x040fe400078e0200 */
[----:B------:R-:W-:Y:S02]  /*9060*/  VIADD R13, R13, 0x1 ;  /* 0x000000010d0d7836 */ /* 0x000fe40000000000 */
[----:B------:R-:W0:Y:S03]  /*9070*/  SYNCS.PHASECHK.TRANS64.TRYWAIT P0, [R5+URZ], R2 ;  /* 0x00000002050075a7 */ /* 0x000e26000800017f */
[----:B------:R-:W-:-:S04]  /*9080*/  ISETP.NE.AND P1, PT, R13, 0x12, PT ;  /* 0x000000120d00780c */ /* 0x000fc80003f25270 */
[----:B------:R-:W-:Y:S02]  /*9090*/  SEL R3, RZ, 0x1, P1 ;  /* 0x00000001ff037807 */ /* 0x000fe40000800000 */
[----:B------:R-:W-:Y:S02]  /*90a0*/  SEL R13, R13, RZ, P1 ;  /* 0x000000ff0d0d7207 */ /* 0x000fe40000800000 */
[----:B------:R-:W-:-:S03]  /*90b0*/  LOP3.LUT R12, R12, R3, RZ, 0x3c, !PT ;  /* 0x000000030c0c7212 */ /* 0x000fc600078e3cff */
[----:B------:R-:W-:Y:S01]  /*90c0*/  IMAD R7, R13, 0x8, R0 ;  /* 0x000000080d077824 */ /* 0x000fe200078e0200 */
[----:B------:R-:W-:Y:S01]  /*90d0*/  SHF.L.U32 R4, R12, 0x1f, RZ ;  /* 0x0000001f0c047819 */ /* 0x000fe200000006ff */
[----:B0-----:R-:W-:Y:S06]  /*90e0*/  @!P0 BRA `(.L_x_192) ;  /* 0x0000000c00108947 */ /* 0x001fec0003800000 */
.L_x_219:
[----:B------:R-:W1:Y:S01]  /*90f0*/  SYNCS.PHASECHK.TRANS64.TRYWAIT P0, [R7+URZ], R4 ;  /* 0x00000004070075a7 */ /* 0x000e62000800017f */
[----:B0-----:R-:W-:-:S05]  /*9100*/  VIADD R2, R13, 0x1 ;  /* 0x000000010d027836 */ /* 0x001fca0000000000 */
[----:B------:R-:W-:-:S04]  /*9110*/  ISETP.NE.AND P1, PT, R2, 0x12, PT ;  /* 0x000000120200780c */ /* 0x000fc80003f25270 */
[----:B------:R-:W-:Y:S02]  /*9120*/  SEL R3, RZ, 0x1, P1 ;  /* 0x00000001ff037807 */ /* 0x000fe40000800000 */
[----:B------:R-:W-:Y:S02]  /*9130*/  SEL R9, R2, RZ, P1 ;  /* 0x000000ff02097207 */ /* 0x000fe40000800000 */
[----:B------:R-:W-:-:S03]  /*9140*/  LOP3.LUT R12, R12, R3, RZ, 0x3c, !PT ;  /* 0x000000030c0c7212 */ /* 0x000fc600078e3cff */
[----:B------:R-:W-:Y:S01]  /*9150*/  IMAD R6, R9, 0x8, R0 ;  /* 0x0000000809067824 */ /* 0x000fe200078e0200 */
[----:B------:R-:W-:Y:S01]  /*9160*/  SHF.L.U32 R5, R12, 0x1f, RZ ;  /* 0x0000001f0c057819 */ /* 0x000fe200000006ff */
[----:B-1----:R-:W-:Y:S06]  /*9170*/  @!P0 BRA `(.L_x_193) ;  /* 0x0000000c00008947 */ /* 0x002fec0003800000 */
.L_x_220:
[----:B------:R-:W1:Y:S01]  /*9180*/  SYNCS.PHASECHK.TRANS64.TRYWAIT P0, [R6+URZ], R5 ;  /* 0x00000005060075a7 */ /* 0x000e62000800017f */
[----:B------:R-:W-:-:S05]  /*9190*/  VIADD R2, R9, 0x1 ;  /* 0x0000000109027836 */ /* 0x000fca0000000000 */
[----:B------:R-:W-:-:S04]  /*91a0*/  ISETP.NE.AND P1, PT, R2, 0x12, PT ;  /* 0x000000120200780c */ /* 0x000fc80003f25270 */
[----:B------:R-:W-:Y:S02]  /*91b0*/  SEL R3, RZ, 0x1, P1 ;  /* 0x00000001ff037807 */ /* 0x000fe40000800000 */
[----:B0-----:R-:W-:Y:S02]  /*91c0*/  SEL R7, R2, RZ, P1 ;  /* 0x000000ff02077207 */ /* 0x001fe40000800000 */
[----:B------:R-:W-:-:S03]  /*91d0*/  LOP3.LUT R12, R12, R3, RZ, 0x3c, !PT ;  /* 0x000000030c0c7212 */ /* 0x000fc600078e3cff */
[----:B------:R-:W-:Y:S01]  /*91e0*/  IMAD R9, R7, 0x8, R0 ;  /* 0x0000000807097824 */ /* 0x000fe200078e0200 */
[----:B------:R-:W-:Y:S01]  /*91f0*/  SHF.L.U32 R4, R12, 0x1f, RZ ;  /* 0x0000001f0c047819 */ /* 0x000fe200000006ff */
[----:B-1----:R-:W-:Y:S06]  /*9200*/  @!P0 BRA `(.L_x_194) ;  /* 0x0000000800f08947 */ /* 0x002fec0003800000 */
.L_x_221:
[----:B------:R-:W1:Y:S01]  /*9210*/  SYNCS.PHASECHK.TRANS64.TRYWAIT P0, [R9+URZ], R4 ;  /* 0x00000004090075a7 */ /* 0x000e62000800017f */
[----:B------:R-:W-:-:S05]  /*9220*/  VIADD R2, R7, 0x1 ;  /* 0x0000000107027836 */ /* 0x000fca0000000000 */
[----:B------:R-:W-:-:S04]  /*9230*/  ISETP.NE.AND P1, PT, R2, 0x12, PT ;  /* 0x000000120200780c */ /* 0x000fc80003f25270 */
[----:B------:R-:W-:Y:S02]  /*9240*/  SEL R3, RZ, 0x1, P1 ;  /* 0x00000001ff037807 */ /* 0x000fe40000800000 */
[----:B------:R-:W-:Y:S02]  /*9250*/  SEL R7, R2, RZ, P1 ;  /* 0x000000ff02077207 */ /* 0x000fe40000800000 */
[----:B------:R-:W-:-:S03]  /*9260*/  LOP3.LUT R12, R12, R3, RZ, 0x3c, !PT ;  /* 0x000000030c0c7212 */ /* 0x000fc600078e3cff */
[----:B0-----:R-:W-:Y:S01]  /*9270*/  IMAD R6, R7, 0x8, R0 ;  /* 0x0000000807067824 */ /* 0x001fe200078e0200 */
[----:B------:R-:W-:Y:S01]  /*9280*/  SHF.L.U32 R5, R12, 0x1f, RZ ;  /* 0x0000001f0c057819 */ /* 0x000fe200000006ff */
[----:B-1----:R-:W-:Y:S06]  /*9290*/  @!P0 BRA `(.L_x_195) ;  /* 0x0000000800e08947 */ /* 0x002fec0003800000 */
.L_x_222:
        /* <DEDUP_REMOVED lines=9> */
.L_x_223:
        /* <DEDUP_REMOVED lines=9> */
.L_x_224:
        /* <DEDUP_REMOVED lines=9> */
.L_x_225:
        /* <DEDUP_REMOVED lines=9> */
.L_x_226:
        /* <DEDUP_REMOVED lines=9> */
.L_x_227:
        /* <DEDUP_REMOVED lines=9> */
.L_x_228:
        /* <DEDUP_REMOVED lines=9> */
.L_x_229:
        /* <DEDUP_REMOVED lines=9> */
.L_x_230:
        /* <DEDUP_REMOVED lines=9> */
.L_x_231:
        /* <DEDUP_REMOVED lines=9> */
.L_x_232:
        /* <DEDUP_REMOVED lines=9> */
.L_x_233:
        /* <DEDUP_REMOVED lines=9> */
.L_x_234:
[----:B------:R-:W1:Y:S01]  /*9960*/  SYNCS.PHASECHK.TRANS64.TRYWAIT P0, [R6+URZ], R5 ;  /* 0x00000005060075a7 */ /* 0x000e62000800017f */
[----:B------:R-:W-:-:S05]  /*9970*/  VIADD R2, R7, 0x1 ;  /* 0x0000000107027836 */ /* 0x000fca0000000000 */
[----:B------:R-:W-:-:S04]  /*9980*/  ISETP.NE.AND P1, PT, R2, 0x12, PT ;  /* 0x000000120200780c */ /* 0x000fc80003f25270 */
[----:B0-----:R-:W-:Y:S02]  /*9990*/  SEL R4, RZ, 0x1, P1 ;  /* 0x00000001ff047807 */ /* 0x001fe40000800000 */
[----:B------:R-:W-:Y:S02]  /*99a0*/  SEL R3, R2, RZ, P1 ;  /* 0x000000ff02037207 */ /* 0x000fe40000800000 */
[----:B------:R-:W-:Y:S01]  /*99b0*/  LOP3.LUT R4, R11, R4, RZ, 0x3c, !PT ;  /* 0x000000040b047212 */ /* 0x000fe200078e3cff */
[----:B-1----:R-:W-:Y:S06]  /*99c0*/  @!P0 BRA `(.L_x_208) ;  /* 0x0000000800188947 */ /* 0x002fec0003800000 */
.L_x_235:
[----:B------:R-:W-:Y:S01]  /*99d0*/  IMAD R3, R3, 0x8, R0 ;  /* 0x0000000803037824 */ /* 0x000fe200078e0200 */
[----:B------:R-:W-:-:S07]  /*99e0*/  SHF.L.U32 R0, R4, 0x1f, RZ ;  /* 0x0000001f04007819 */ /* 0x000fce00000006ff */
.L_x_209:
[----:B-1----:R1:W2:Y:S02]  /*99f0*/  SYNCS.PHASECHK.TRANS64.TRYWAIT P0, [R3+URZ], R0 ;  /* 0x00000000030075a7 */ /* 0x0022a4000800017f */
[----:B--2---:R-:W-:Y:S05]  /*9a00*/  @!P0 NANOSLEEP.SYNCS 0x989680 ;  /* 0x009896800000895d */ /* 0x004fea0003900000 */
[----:B------:R-:W2:Y:S02]  /*9a10*/  @!P0 SYNCS.PHASECHK.TRANS64 P0, [R3+URZ], R0 ;  /* 0x00000000030085a7 */ /* 0x000ea4000800007f */
[----:B--2---:R-:W-:Y:S05]  /*9a20*/  @!P0 BRA `(.L_x_209) ;  /* 0xfffffffc00f08947 */ /* 0x004fea000383ffff */
.L_x_190:
[----:B------:R-:W-:Y:S05]  /*9a30*/  BSYNC B0 ;  /* 0x0000000000007941 */ /* 0x000fea0003800000 */
.L_x_189:
[----:B------:R-:W-:Y:S05]  /*9a40*/  EXIT ;  /* 0x000000000000794d */ /* 0x000fea0003800000 */
.L_x_20:
[----:B0-----:R-:W-:-:S04]  /*9a50*/  IMAD.U32 R18, RZ, RZ, UR15 ;  /* 0x0000000fff127e24 */ /* 0x001fc8000f8e00ff */
[----:B------:R0:W1:Y:S03]  /*9a60*/  SYNCS.PHASECHK.TRANS64.TRYWAIT P1, [R18+URZ+-0x8], R17 ;  /* 0xfffff811120075a7 */ /* 0x000066000802017f */
[----:B-1----:R-:W-:Y:S05]  /*9a70*/  @!P1 NANOSLEEP.SYNCS 0x989680 ;  /* 0x009896800000995d */ /* 0x002fea0003900000 */
[----:B------:R-:W1:Y:S02]  /*9a80*/  @!P1 SYNCS.PHASECHK.TRANS64 P1, [R18+URZ+-0x8], R17 ;  /* 0xfffff811120095a7 */ /* 0x000e64000802007f */
[----:B-1----:R-:W-:Y:S05]  /*9a90*/  @!P1 BRA `(.L_x_20) ;  /* 0xfffffffc00ec9947 */ /* 0x002fea000383ffff */
[----:B------:R-:W-:Y:S05]  /*9aa0*/  BRA `(.L_x_210) ;  /* 0xffffff7c00547947 */ /* 0x000fea000383ffff */
.L_x_25:
[----:B-1----:R-:W-:-:S04]  /*9ab0*/  IMAD.U32 R18, RZ, RZ, UR6 ;  /* 0x00000006ff127e24 */ /* 0x002fc8000f8e00ff */
[----:B------:R1:W4:Y:S03]  /*9ac0*/  SYNCS.PHASECHK.TRANS64.TRYWAIT P1, [R18+URZ], R17 ;  /* 0x00000011120075a7 */ /* 0x000326000802017f */
[----:B----4-:R-:W-:Y:S05]  /*9ad0*/  @!P1 NANOSLEEP.SYNCS 0x989680 ;  /* 0x009896800000995d */ /* 0x010fea0003900000 */
[----:B------:R-:W4:Y:S02]  /*9ae0*/  @!P1 SYNCS.PHASECHK.TRANS64 P1, [R18+URZ], R17 ;  /* 0x00000011120095a7 */ /* 0x000f24000802007f */
[----:B----4-:R-:W-:Y:S05]  /*9af0*/  @!P1 BRA `(.L_x_25) ;  /* 0xfffffffc00ec9947 */ /* 0x010fea000383ffff */
[----:B------:R-:W-:Y:S05]  /*9b00*/  BRA `(.L_x_24) ;  /* 0xffffff8000807947 */ /* 0x000fea000383ffff */
.L_x_31:
[----:B-1----:R-:W-:-:S04]  /*9b10*/  IMAD.U32 R21, RZ, RZ, UR9 ;  /* 0x00000009ff157e24 */ /* 0x002fc8000f8e00ff */
[----:B------:R1:W4:Y:S03]  /*9b20*/  SYNCS.PHASECHK.TRANS64.TRYWAIT P1, [R21+URZ], R20 ;  /* 0x00000014150075a7 */ /* 0x000326000802017f */
[----:B----4-:R-:W-:Y:S05]  /*9b30*/  @!P1 NANOSLEEP.SYNCS 0x989680 ;  /* 0x009896800000995d */ /* 0x010fea0003900000 */
[----:B------:R-:W4:Y:S02]  /*9b40*/  @!P1 SYNCS.PHASECHK.TRANS64 P1, [R21+URZ], R20 ;  /* 0x00000014150095a7 */ /* 0x000f24000802007f */
[----:B----4-:R-:W-:Y:S05]  /*9b50*/  @!P1 BRA `(.L_x_31) ;  /* 0xfffffffc00ec9947 */ /* 0x010fea000383ffff */
[----:B------:R-:W-:Y:S05]  /*9b60*/  BRA `(.L_x_30) ;  /* 0xffffff8800b87947 */ /* 0x000fea000383ffff */
.L_x_39:
[----:B01--4-:R-:W-:-:S04]  /*9b70*/  IMAD.U32 R19, RZ, RZ, UR15 ;  /* 0x0000000fff137e24 */ /* 0x013fc8000f8e00ff */
[----:B------:R0:W1:Y:S03]  /*9b80*/  SYNCS.PHASECHK.TRANS64.TRYWAIT P1, [R19+URZ+0x8], R18 ;  /* 0x00000812130075a7 */ /* 0x000066000802017f */
[----:B-1----:R-:W-:Y:S05]  /*9b90*/  @!P1 NANOSLEEP.SYNCS 0x989680 ;  /* 0x009896800000995d */ /* 0x002fea0003900000 */
[----:B------:R-:W1:Y:S02]  /*9ba0*/  @!P1 SYNCS.PHASECHK.TRANS64 P1, [R19+URZ+0x8], R18 ;  /* 0x00000812130095a7 */ /* 0x000e64000802007f */
[----:B-1----:R-:W-:Y:S05]  /*9bb0*/  @!P1 BRA `(.L_x_39) ;  /* 0xfffffffc00ec9947 */ /* 0x002fea000383ffff */
[----:B------:R-:W-:Y:S05]  /*9bc0*/  BRA `(.L_x_211) ;  /* 0xffffff98001c7947 */ /* 0x000fea000383ffff */
.L_x_176:
[----:B------:R-:W-:Y:S01]  /*9bd0*/  BSSY B1, `(.L_x_212) ;  /* 0x0000006000017945 */ /* 0x000fe20003800000 */
[----:B------:R-:W-:-:S07]  /*9be0*/  IMAD.MOV.U32 R10, RZ, RZ, -0x1 ;  /* 0xffffffffff0a7424 */ /* 0x000fce00078e00ff */
[----:B------:R-:W-:Y:S05]  /*9bf0*/  WARPSYNC.COLLECTIVE R10, `(.L_x_213) ;  /* 0x000000000a0c7348 */ /* 0x000fea0003c00000 */
[----:B------:R-:W-:Y:S02]  /*9c00*/  ELECT P1, UR62, PT ;  /* 0x00000000003e782f */ /* 0x000fe40003820000 */
[----:B------:R-:W-:Y:S01]  /*9c10*/  MOV R10, UR62 ;  /* 0x0000003e000a7c02 */ /* 0x000fe20008000f00 */
[----:B------:R-:W-:Y:S10]  /*9c20*/  ENDCOLLECTIVE ;  /* 0x000000000000791b */ /* 0x000ff40003800000 */
.L_x_213:
[----:B------:R-:W-:Y:S05]  /*9c30*/  BSYNC B1 ;  /* 0x0000000000017941 */ /* 0x000fea0003800000 */
.L_x_212:
[----:B------:R-:W-:Y:S05]  /*9c40*/  BRA `(.L_x_214) ;  /* 0xffffffe800047947 */ /* 0x000fea000383ffff */
.L_x_179:
[----:B0-----:R0:W1:Y:S02]  /*9c50*/  SYNCS.PHASECHK.TRANS64.TRYWAIT P1, [R19+URZ+0x90], R10 ;  /* 0x0000900a130075a7 */ /* 0x001064000802017f */
[----:B-1----:R-:W-:Y:S05]  /*9c60*/  @!P1 NANOSLEEP.SYNCS 0x989680 ;  /* 0x009896800000995d */ /* 0x002fea0003900000 */
[----:B------:R-:W1:Y:S02]  /*9c70*/  @!P1 SYNCS.PHASECHK.TRANS64 P1, [R19+URZ+0x90], R10 ;  /* 0x0000900a130095a7 */ /* 0x000e64000802007f */
[----:B-1----:R-:W-:Y:S05]  /*9c80*/  @!P1 BRA `(.L_x_179) ;  /* 0xfffffffc00f09947 */ /* 0x002fea000383ffff */
[----:B------:R-:W-:Y:S05]  /*9c90*/  BRA `(.L_x_215) ;  /* 0xffffffe800407947 */ /* 0x000fea000383ffff */
.L_x_188:
[----:B------:R-:W-:Y:S01]  /*9ca0*/  BSSY B0, `(.L_x_216) ;  /* 0x0000006000007945 */ /* 0x000fe20003800000 */
[----:B------:R-:W-:-:S07]  /*9cb0*/  IMAD.MOV.U32 R10, RZ, RZ, -0x1 ;  /* 0xffffffffff0a7424 */ /* 0x000fce00078e00ff */
[----:B------:R-:W-:Y:S05]  /*9cc0*/  WARPSYNC.COLLECTIVE R10, `(.L_x_217) ;  /* 0x000000000a0c7348 */ /* 0x000fea0003c00000 */
[----:B------:R-:W-:Y:S02]  /*9cd0*/  ELECT P1, UR62, PT ;  /* 0x00000000003e782f */ /* 0x000fe40003820000 */
[----:B------:R-:W-:Y:S01]  /*9ce0*/  MOV R10, UR62 ;  /* 0x0000003e000a7c02 */ /* 0x000fe20008000f00 */
[----:B------:R-:W-:Y:S10]  /*9cf0*/  ENDCOLLECTIVE ;  /* 0x000000000000791b */ /* 0x000ff40003800000 */
.L_x_217:
[----:B------:R-:W-:Y:S05]  /*9d00*/  BSYNC B0 ;  /* 0x0000000000007941 */ /* 0x000fea0003800000 */
.L_x_216:
[----:B------:R-:W-:Y:S01]  /*9d10*/  PLOP3.LUT P0, PT, P1, PT, PT, 0x80, 0x0 ;  /* 0x000000000000781c */ /* 0x000fe20000f0f070 */
[----:B------:R-:W-:-:S12]  /*9d20*/  BRA `(.L_x_218) ;  /* 0xfffffff0009c7947 */ /* 0x000fd8000383ffff */
.L_x_192:
[----:B0-----:R0:W1:Y:S02]  /*9d30*/  SYNCS.PHASECHK.TRANS64.TRYWAIT P0, [R5+URZ], R2 ;  /* 0x00000002050075a7 */ /* 0x001064000800017f */
[----:B-1----:R-:W-:Y:S05]  /*9d40*/  @!P0 NANOSLEEP.SYNCS 0x989680 ;  /* 0x009896800000895d */ /* 0x002fea0003900000 */
[----:B------:R-:W1:Y:S02]  /*9d50*/  @!P0 SYNCS.PHASECHK.TRANS64 P0, [R5+URZ], R2 ;  /* 0x00000002050085a7 */ /* 0x000e64000800007f */
[----:B-1----:R-:W-:Y:S05]  /*9d60*/  @!P0 BRA `(.L_x_192) ;  /* 0xfffffffc00f08947 */ /* 0x002fea000383ffff */
[----:B------:R-:W-:Y:S05]  /*9d70*/  BRA `(.L_x_219) ;  /* 0xfffffff000dc7947 */ /* 0x000fea000383ffff */
.L_x_193:
[----:B0-----:R0:W1:Y:S02]  /*9d80*/  SYNCS.PHASECHK.TRANS64.TRYWAIT P0, [R7+URZ], R4 ;  /* 0x00000004070075a7 */ /* 0x001064000800017f */
[----:B-1----:R-:W-:Y:S05]  /*9d90*/  @!P0 NANOSLEEP.SYNCS 0x989680 ;  /* 0x009896800000895d */ /* 0x002fea0003900000 */
[----:B------:R-:W1:Y:S02]  /*9da0*/  @!P0 SYNCS.PHASECHK.TRANS64 P0, [R7+URZ], R4 ;  /* 0x00000004070085a7 */ /* 0x000e64000800007f */
[----:B-1----:R-:W-:Y:S05]  /*9db0*/  @!P0 BRA `(.L_x_193) ;  /* 0xfffffffc00f08947 */ /* 0x002fea000383ffff */
[----:B------:R-:W-:Y:S05]  /*9dc0*/  BRA `(.L_x_220) ;  /* 0xfffffff000ec7947 */ /* 0x000fea000383ffff */
.L_x_194:
[----:B0-----:R0:W1:Y:S02]  /*9dd0*/  SYNCS.PHASECHK.TRANS64.TRYWAIT P0, [R6+URZ], R5 ;  /* 0x00000005060075a7 */ /* 0x001064000800017f */
[----:B-1----:R-:W-:Y:S05]  /*9de0*/  @!P0 NANOSLEEP.SYNCS 0x989680 ;  /* 0x009896800000895d */ /* 0x002fea0003900000 */
[----:B------:R-:W1:Y:S02]  /*9df0*/  @!P0 SYNCS.PHASECHK.TRANS64 P0, [R6+URZ], R5 ;  /* 0x00000005060085a7 */ /* 0x000e64000800007f */
[----:B-1----:R-:W-:Y:S05]  /*9e00*/  @!P0 BRA `(.L_x_194) ;  /* 0xfffffffc00f08947 */ /* 0x002fea000383ffff */
[----:B------:R-:W-:Y:S05]  /*9e10*/  BRA `(.L_x_221) ;  /* 0xfffffff000fc7947 */ /* 0x000fea000383ffff */
.L_x_195:
[----:B0-----:R0:W1:Y:S02]  /*9e20*/  SYNCS.PHASECHK.TRANS64.TRYWAIT P0, [R9+URZ], R4 ;  /* 0x00000004090075a7 */ /* 0x001064000800017f */
[----:B-1----:R-:W-:Y:S05]  /*9e30*/  @!P0 NANOSLEEP.SYNCS 0x989680 ;  /* 0x009896800000895d */ /* 0x002fea0003900000 */
[----:B------:R-:W1:Y:S02]  /*9e40*/  @!P0 SYNCS.PHASECHK.TRANS64 P0, [R9+URZ], R4 ;  /* 0x00000004090085a7 */ /* 0x000e64000800007f */
[----:B-1----:R-:W-:Y:S05]  /*9e50*/  @!P0 BRA `(.L_x_195) ;  /* 0xfffffffc00f08947 */ /* 0x002fea000383ffff */
[----:B------:R-:W-:Y:S05]  /*9e60*/  BRA `(.L_x_222) ;  /* 0xfffffff4000c7947 */ /* 0x000fea000383ffff */
.L_x_196:
[----:B0-----:R0:W1:Y:S02]  /*9e70*/  SYNCS.PHASECHK.TRANS64.TRYWAIT P0, [R6+URZ], R5 ;  /* 0x00000005060075a7 */ /* 0x001064000800017f */
[----:B-1----:R-:W-:Y:S05]  /*9e80*/  @!P0 NANOSLEEP.SYNCS 0x989680 ;  /* 0x009896800000895d */ /* 0x002fea0003900000 */
[----:B------:R-:W1:Y:S02]  /*9e90*/  @!P0 SYNCS.PHASECHK.TRANS64 P0, [R6+URZ], R5 ;  /* 0x00000005060085a7 */ /* 0x000e64000800007f */
[----:B-1----:R-:W-:Y:S05]  /*9ea0*/  @!P0 BRA `(.L_x_196) ;  /* 0xfffffffc00f08947 */ /* 0x002fea000383ffff */
[----:B------:R-:W-:Y:S05]  /*9eb0*/  BRA `(.L_x_223) ;  /* 0xfffffff4001c7947 */ /* 0x000fea000383ffff */
.L_x_197:
[----:B0-----:R0:W1:Y:S02]  /*9ec0*/  SYNCS.PHASECHK.TRANS64.TRYWAIT P0, [R9+URZ], R4 ;  /* 0x00000004090075a7 */ /* 0x001064000800017f */
[----:B-1----:R-:W-:Y:S05]  /*9ed0*/  @!P0 NANOSLEEP.SYNCS 0x989680 ;  /* 0x009896800000895d */ /* 0x002fea0003900000 */
[----:B------:R-:W1:Y:S02]  /*9ee0*/  @!P0 SYNCS.PHASECHK.TRANS64 P0, [R9+URZ], R4 ;  /* 0x00000004090085a7 */ /* 0x000e64000800007f */
[----:B-1----:R-:W-:Y:S05]  /*9ef0*/  @!P0 BRA `(.L_x_197) ;  /* 0xfffffffc00f08947 */ /* 0x002fea000383ffff */
[----:B------:R-:W-:Y:S05]  /*9f00*/  BRA `(.L_x_224) ;  /* 0xfffffff4002c7947 */ /* 0x000fea000383ffff */
.L_x_198:
[----:B0-----:R0:W1:Y:S02]  /*9f10*/  SYNCS.PHASECHK.TRANS64.TRYWAIT P0, [R6+URZ], R5 ;  /* 0x00000005060075a7 */ /* 0x001064000800017f */
[----:B-1----:R-:W-:Y:S05]  /*9f20*/  @!P0 NANOSLEEP.SYNCS 0x989680 ;  /* 0x009896800000895d */ /* 0x002fea0003900000 */
[----:B------:R-:W1:Y:S02]  /*9f30*/  @!P0 SYNCS.PHASECHK.TRANS64 P0, [R6+URZ], R5 ;  /* 0x00000005060085a7 */ /* 0x000e64000800007f */
[----:B-1----:R-:W-:Y:S05]  /*9f40*/  @!P0 BRA `(.L_x_198) ;  /* 0xfffffffc00f08947 */ /* 0x002fea000383ffff */
[----:B------:R-:W-:Y:S05]  /*9f50*/  BRA `(.L_x_225) ;  /* 0xfffffff4003c7947 */ /* 0x000fea000383ffff */
.L_x_199:
[----:B0-----:R0:W1:Y:S02]  /*9f60*/  SYNCS.PHASECHK.TRANS64.TRYWAIT P0, [R9+URZ], R4 ;  /* 0x00000004090075a7 */ /* 0x001064000800017f */
[----:B-1----:R-:W-:Y:S05]  /*9f70*/  @!P0 NANOSLEEP.SYNCS 0x989680 ;  /* 0x009896800000895d */ /* 0x002fea0003900000 */
[----:B------:R-:W1:Y:S02]  /*9f80*/  @!P0 SYNCS.PHASECHK.TRANS64 P0, [R9+URZ], R4 ;  /* 0x00000004090085a7 */ /* 0x000e64000800007f */
[----:B-1----:R-:W-:Y:S05]  /*9f90*/  @!P0 BRA `(.L_x_199) ;  /* 0xfffffffc00f08947 */ /* 0x002fea000383ffff */
[----:B------:R-:W-:Y:S05]  /*9fa0*/  BRA `(.L_x_226) ;  /* 0xfffffff4004c7947 */ /* 0x000fea000383ffff */
.L_x_200:
[----:B0-----:R0:W1:Y:S02]  /*9fb0*/  SYNCS.PHASECHK.TRANS64.TRYWAIT P0, [R6+URZ], R5 ;  /* 0x00000005060075a7 */ /* 0x001064000800017f */
[----:B-1----:R-:W-:Y:S05]  /*9fc0*/  @!P0 NANOSLEEP.SYNCS 0x989680 ;  /* 0x009896800000895d */ /* 0x002fea0003900000 */
[----:B------:R-:W1:Y:S02]  /*9fd0*/  @!P0 SYNCS.PHASECHK.TRANS64 P0, [R6+URZ], R5 ;  /* 0x00000005060085a7 */ /* 0x000e64000800007f */
[----:B-1----:R-:W-:Y:S05]  /*9fe0*/  @!P0 BRA `(.L_x_200) ;  /* 0xfffffffc00f08947 */ /* 0x002fea000383ffff */
[----:B------:R-:W-:Y:S05]  /*9ff0*/  BRA `(.L_x_227) ;  /* 0xfffffff4005c7947 */ /* 0x000fea000383ffff */
.L_x_201:
[----:B0-----:R0:W1:Y:S02]  /*a000*/  SYNCS.PHASECHK.TRANS64.TRYWAIT P0, [R9+URZ], R4 ;  /* 0x00000004090075a7 */ /* 0x001064000800017f */
[----:B-1----:R-:W-:Y:S05]  /*a010*/  @!P0 NANOSLEEP.SYNCS 0x989680 ;  /* 0x009896800000895d */ /* 0x002fea0003900000 */
[----:B------:R-:W1:Y:S02]  /*a020*/  @!P0 SYNCS.PHASECHK.TRANS64 P0, [R9+URZ], R4 ;  /* 0x00000004090085a7 */ /* 0x000e64000800007f */
[----:B-1----:R-:W-:Y:S05]  /*a030*/  @!P0 BRA `(.L_x_201) ;  /* 0xfffffffc00f08947 */ /* 0x002fea000383ffff */
[----:B------:R-:W-:Y:S05]  /*a040*/  BRA `(.L_x_228) ;  /* 0xfffffff4006c7947 */ /* 0x000fea000383ffff */
.L_x_202:
[----:B0-----:R0:W1:Y:S02]  /*a050*/  SYNCS.PHASECHK.TRANS64.TRYWAIT P0, [R6+URZ], R5 ;  /* 0x00000005060075a7 */ /* 0x001064000800017f */
[----:B-1----:R-:W-:Y:S05]  /*a060*/  @!P0 NANOSLEEP.SYNCS 0x989680 ;  /* 0x009896800000895d */ /* 0x002fea0003900000 */
[----:B------:R-:W1:Y:S02]  /*a070*/  @!P0 SYNCS.PHASECHK.TRANS64 P0, [R6+URZ], R5 ;  /* 0x00000005060085a7 */ /* 0x000e64000800007f */
[----:B-1----:R-:W-:Y:S05]  /*a080*/  @!P0 BRA `(.L_x_202) ;  /* 0xfffffffc00f08947 */ /* 0x002fea000383ffff */
[----:B------:R-:W-:Y:S05]  /*a090*/  BRA `(.L_x_229) ;  /* 0xfffffff4007c7947 */ /* 0x000fea000383ffff */
.L_x_203:
[----:B0-----:R0:W1:Y:S02]  /*a0a0*/  SYNCS.PHASECHK.TRANS64.TRYWAIT P0, [R9+URZ], R4 ;  /* 0x00000004090075a7 */ /* 0x001064000800017f */
[----:B-1----:R-:W-:Y:S05]  /*a0b0*/  @!P0 NANOSLEEP.SYNCS 0x989680 ;  /* 0x009896800000895d */ /* 0x002fea0003900000 */
[----:B------:R-:W1:Y:S02]  /*a0c0*/  @!P0 SYNCS.PHASECHK.TRANS64 P0, [R9+URZ], R4 ;  /* 0x00000004090085a7 */ /* 0x000e64000800007f */
[----:B-1----:R-:W-:Y:S05]  /*a0d0*/  @!P0 BRA `(.L_x_203) ;  /* 0xfffffffc00f08947 */ /* 0x002fea000383ffff */
[----:B------:R-:W-:Y:S05]  /*a0e0*/  BRA `(.L_x_230) ;  /* 0xfffffff4008c7947 */ /* 0x000fea000383ffff */
.L_x_204:
[----:B0-----:R0:W1:Y:S02]  /*a0f0*/  SYNCS.PHASECHK.TRANS64.TRYWAIT P0, [R6+URZ], R5 ;  /* 0x00000005060075a7 */ /* 0x001064000800017f */
[----:B-1----:R-:W-:Y:S05]  /*a100*/  @!P0 NANOSLEEP.SYNCS 0x989680 ;  /* 0x009896800000895d */ /* 0x002fea0003900000 */
[----:B------:R-:W1:Y:S02]  /*a110*/  @!P0 SYNCS.PHASECHK.TRANS64 P0, [R6+URZ], R5 ;  /* 0x00000005060085a7 */ /* 0x000e64000800007f */
[----:B-1----:R-:W-:Y:S05]  /*a120*/  @!P0 BRA `(.L_x_204) ;  /* 0xfffffffc00f08947 */ /* 0x002fea000383ffff */
[----:B------:R-:W-:Y:S05]  /*a130*/  BRA `(.L_x_231) ;  /* 0xfffffff4009c7947 */ /* 0x000fea000383ffff */
.L_x_205:
[----:B0-----:R0:W1:Y:S02]  /*a140*/  SYNCS.PHASECHK.TRANS64.TRYWAIT P0, [R9+URZ], R4 ;  /* 0x00000004090075a7 */ /* 0x001064000800017f */
[----:B-1----:R-:W-:Y:S05]  /*a150*/  @!P0 NANOSLEEP.SYNCS 0x989680 ;  /* 0x009896800000895d */ /* 0x002fea0003900000 */
[----:B------:R-:W1:Y:S02]  /*a160*/  @!P0 SYNCS.PHASECHK.TRANS64 P0, [R9+URZ], R4 ;  /* 0x00000004090085a7 */ /* 0x000e64000800007f */
[----:B-1----:R-:W-:Y:S05]  /*a170*/  @!P0 BRA `(.L_x_205) ;  /* 0xfffffffc00f08947 */ /* 0x002fea000383ffff */
[----:B------:R-:W-:Y:S05]  /*a180*/  BRA `(.L_x_232) ;  /* 0xfffffff400ac7947 */ /* 0x000fea000383ffff */
.L_x_206:
[----:B0-----:R0:W1:Y:S02]  /*a190*/  SYNCS.PHASECHK.TRANS64.TRYWAIT P0, [R6+URZ], R5 ;  /* 0x00000005060075a7 */ /* 0x001064000800017f */
[----:B-1----:R-:W-:Y:S05]  /*a1a0*/  @!P0 NANOSLEEP.SYNCS 0x989680 ;  /* 0x009896800000895d */ /* 0x002fea0003900000 */
[----:B------:R-:W1:Y:S02]  /*a1b0*/  @!P0 SYNCS.PHASECHK.TRANS64 P0, [R6+URZ], R5 ;  /* 0x00000005060085a7 */ /* 0x000e64000800007f */
[----:B-1----:R-:W-:Y:S05]  /*a1c0*/  @!P0 BRA `(.L_x_206) ;  /* 0xfffffffc00f08947 */ /* 0x002fea000383ffff */
[----:B------:R-:W-:Y:S05]  /*a1d0*/  BRA `(.L_x_233) ;  /* 0xfffffff400bc7947 */ /* 0x000fea000383ffff */
.L_x_207:
[----:B0-----:R0:W1:Y:S02]  /*a1e0*/  SYNCS.PHASECHK.TRANS64.TRYWAIT P0, [R9+URZ], R4 ;  /* 0x00000004090075a7 */ /* 0x001064000800017f */
[----:B-1----:R-:W-:Y:S05]  /*a1f0*/  @!P0 NANOSLEEP.SYNCS 0x989680 ;  /* 0x009896800000895d */ /* 0x002fea0003900000 */
[----:B------:R-:W1:Y:S02]  /*a200*/  @!P0 SYNCS.PHASECHK.TRANS64 P0, [R9+URZ], R4 ;  /* 0x00000004090085a7 */ /* 0x000e64000800007f */
[----:B-1----:R-:W-:Y:S05]  /*a210*/  @!P0 BRA `(.L_x_207) ;  /* 0xfffffffc00f08947 */ /* 0x002fea000383ffff */
[----:B------:R-:W-:Y:S05]  /*a220*/  BRA `(.L_x_234) ;  /* 0xfffffff400cc7947 */ /* 0x000fea000383ffff */
.L_x_208:
[----:B0-----:R0:W1:Y:S02]  /*a230*/  SYNCS.PHASECHK.TRANS64.TRYWAIT P0, [R6+URZ], R5 ;  /* 0x00000005060075a7 */ /* 0x001064000800017f */
[----:B-1----:R-:W-:Y:S05]  /*a240*/  @!P0 NANOSLEEP.SYNCS 0x989680 ;  /* 0x009896800000895d */ /* 0x002fea0003900000 */
[----:B------:R-:W1:Y:S02]  /*a250*/  @!P0 SYNCS.PHASECHK.TRANS64 P0, [R6+URZ], R5 ;  /* 0x00000005060085a7 */ /* 0x000e64000800007f */
[----:B-1----:R-:W-:Y:S05]  /*a260*/  @!P0 BRA `(.L_x_208) ;  /* 0xfffffffc00f08947 */ /* 0x002fea000383ffff */
[----:B------:R-:W-:Y:S05]  /*a270*/  BRA `(.L_x_235) ;  /* 0xfffffff400d47947 */ /* 0x000fea000383ffff */
.L_x_236:
[----:B------:R-:W-:-:S00]  /*a280*/  BRA `(.L_x_236) ;  /* 0xfffffffc00fc7947 */ /* 0x000fc0000383ffff */
[----:B------:R-:W-:-:S00]  /*a290*/  NOP ;  /* 0x0000000000007918 */ /* 0x000fc00000000000 */
        /* <DEDUP_REMOVED lines=14> */
.L_x_237:


//--------------------- .nv.shared._ZN7cutlass13device_kernelINS_4gemm6kernel13GemmUniversalIN4cute5tupleIJiiiiEEENS1_10collective13CollectiveMmaINS1_37MainloopSm90TmaGmmaWarpSpecializedFP8ILi18ENS5_IJNS4_1CILi1EEENSA_ILi4EEESB_EEENS1_32KernelTmaWarpSpecializedPingpongEEENS5_IJNSA_ILi64EEENSA_ILi128EEESG_EEENS_12float_e4m3_tENS5_IJlSB_lEEESJ_SK_NS4_8TiledMMAINS4_8MMA_AtomIJNS4_4SM904GMMA31MMA_64x128x32_F32E4M3E4M3_SS_TNILNSO_7ScaleInE1ELSQ_1EEEEEENS4_6LayoutINS5_IJSB_SB_SB_EEENS5_IJNSA_ILi0EEESV_SV_EEEEENS5_IJNS4_10UnderscoreESY_SY_EEEEENS4_23SM90_TMA_LOAD_MULTICASTENS4_14ComposedLayoutINS4_7SwizzleILi2ELi4ELi3EEENS4_18smem_ptr_flag_bitsILi8EEENST_INS5_IJNSA_ILi8EEESG_EEENS5_IJSG_SB_EEEEEEEvNS4_8identityENS4_13SM90_TMA_LOADES1B_vS1C_EENS_8epilogue10collective6detail29Sm90TmaWarpSpecializedAdapterINS1G_15DefaultEpilogueISJ_SK_SK_NS1F_6thread17LinearCombinationISJ_Li1EffLNS1K_9ScaleType4KindE0ELNS_15FloatRoundStyleE2ESJ_EENS1_15EpilogueDefaultEEEEEvvEEEEvNT_6ParamsE --------------------------
	.section	.nv.shared._ZN7cutlass13device_kernelINS_4gemm6kernel13GemmUniversalIN4cute5tupleIJiiiiEEENS1_10collective13CollectiveMmaINS1_37MainloopSm90TmaGmmaWarpSpecializedFP8ILi18ENS5_IJNS4_1CILi1EEENSA_ILi4EEESB_EEENS1_32KernelTmaWarpSpecializedPingpongEEENS5_IJNSA_ILi64EEENSA_ILi128EEESG_EEENS_12float_e4m3_tENS5_IJlSB_lEEESJ_SK_NS4_8TiledMMAINS4_8MMA_AtomIJNS4_4SM904GMMA31MMA_64x128x32_F32E4M3E4M3_SS_TNILNSO_7ScaleInE1ELSQ_1EEEEEENS4_6LayoutINS5_IJSB_SB_SB_EEENS5_IJNSA_ILi0EEESV_SV_EEEEENS5_IJNS4_10UnderscoreESY_SY_EEEEENS4_23SM90_TMA_LOAD_MULTICASTENS4_14ComposedLayoutINS4_7SwizzleILi2ELi4ELi3EEENS4_18smem_ptr_flag_bitsILi8EEENST_INS5_IJNSA_ILi8EEESG_EEENS5_IJSG_SB_EEEEEEEvNS4_8identityENS4_13SM90_TMA_LOADES1B_vS1C_EENS_8epilogue10collective6detail29Sm90TmaWarpSpecializedAdapterINS1G_15DefaultEpilogueISJ_SK_SK_NS1F_6thread17LinearCombinationISJ_Li1EffLNS1K_9ScaleType4KindE0ELNS_15FloatRoundStyleE2ESJ_EENS1_15EpilogueDefaultEEEEEvvEEEEvNT_6ParamsE,"aw",@nobits
	.sectionflags	@""
	.align	16
	.zero		1024


//--------------------- .nv.shared.reserved.0     --------------------------
	.section	.nv.shared.reserved.0,"aw",@nobits
	.weak		__nv_reservedSMEM_offset_0_alias
	.size		__nv_reservedSMEM_offset_0_alias, 0, 0
	.other		__nv_reservedSMEM_offset_0_alias,@"STO_CUDA_RESERVED_SHARED STV_DEFAULT"
__nv_reservedSMEM_offset_0_alias:
	.zero		0


//--------------------- .nv.global                --------------------------
	.section	.nv.global,"aw",@nobits
.nv.global:
	.type		_ZN40_INTERNAL_6abcc490_4_k_cu_6b1bc756_259524cute1_E,@object
	.size		_ZN40_INTERNAL_6abcc490_4_k_cu_6b1bc756_259524cute1_E,(_ZN40_INTERNAL_6abcc490_4_k_cu_6b1bc756_259524cuda3std3__45__cpo6cbeginE - _ZN40_INTERNAL_6abcc490_4_k_cu_6b1bc756_259524cute1_E)
_ZN40_INTERNAL_6abcc490_4_k_cu_6b1bc756_259524cute1_E:
	.zero		1
	.type		_ZN40_INTERNAL_6abcc490_4_k_cu_6b1bc756_259524cuda3std3__45__cpo6cbeginE,@object
	.size		_ZN40_INTERNAL_6abcc490_4_k_cu_6b1bc756_259524cuda3std3__45__cpo6cbeginE,(_ZN40_INTERNAL_6abcc490_4_k_cu_6b1bc756_259524cuda3std3__48in_placeE - _ZN40_INTERNAL_6abcc490_4_k_cu_6b1bc756_259524cuda3std3__45__cpo6cbeginE)
_ZN40_INTERNAL_6abcc490_4_k_cu_6b1bc756_259524cuda3std3__45__cpo6cbeginE:
	.zero		1
	.type		_ZN40_INTERNAL_6abcc490_4_k_cu_6b1bc756_259524cuda3std3__48in_placeE,@object
	.size		_ZN40_INTERNAL_6abcc490_4_k_cu_6b1bc756_259524cuda3std3__48in_placeE,(_ZN40_INTERNAL_6abcc490_4_k_cu_6b1bc756_259524cuda3std6ranges3__45__cpo9iter_moveE - _ZN40_INTERNAL_6abcc490_4_k_cu_6b1bc756_259524cuda3std3__48in_placeE)
_ZN40_INTERNAL_6abcc490_4_k_cu_6b1bc756_259524cuda3std3__48in_placeE:
	.zero		1
	.type		_ZN40_INTERNAL_6abcc490_4_k_cu_6b1bc756_259524cuda3std6ranges3__45__cpo9iter_moveE,@object
	.size		_ZN40_INTERNAL_6abcc490_4_k_cu_6b1bc756_259524cuda3std6ranges3__45__cpo9iter_moveE,(_ZN40_INTERNAL_6abcc490_4_k_cu_6b1bc756_259524cuda3std3__45__cpo5beginE - _ZN40_INTERNAL_6abcc490_4_k_cu_6b1bc756_259524cuda3std6ranges3__45__cpo9iter_moveE)
_ZN40_INTERNAL_6abcc490_4_k_cu_6b1bc756_259524cuda3std6ranges3__45__cpo9iter_moveE:
	.zero		1
	.type		_ZN40_INTERNAL_6abcc490_4_k_cu_6b1bc756_259524cuda3std3__45__cpo5beginE,@object
	.size		_ZN40_INTERNAL_6abcc490_4_k_cu_6b1bc756_259524cuda3std3__45__cpo5beginE,(_ZN40_INTERNAL_6abcc490_4_k_cu_6b1bc756_259524cuda3std3__442_GLOBAL__N__6abcc490_4_k_cu_6b1bc756_259526ignoreE - _ZN40_INTERNAL_6abcc490_4_k_cu_6b1bc756_259524cuda3std3__45__cpo5beginE)
_ZN40_INTERNAL_6abcc490_4_k_cu_6b1bc756_259524cuda3std3__45__cpo5beginE:
	.zero		1
	.type		_ZN40_INTERNAL_6abcc490_4_k_cu_6b1bc756_259524cuda3std3__442_GLOBAL__N__6abcc490_4_k_cu_6b1bc756_259526ignoreE,@object
	.size		_ZN40_INTERNAL_6abcc490_4_k_cu_6b1bc756_259524cuda3std3__442_GLOBAL__N__6abcc490_4_k_cu_6b1bc756_259526ignoreE,(_ZN40_INTERNAL_6abcc490_4_k_cu_6b1bc756_259524cute7productE - _ZN40_INTERNAL_6abcc490_4_k_cu_6b1bc756_259524cuda3std3__442_GLOBAL__N__6abcc490_4_k_cu_6b1bc756_259526ignoreE)
_ZN40_INTERNAL_6abcc490_4_k_cu_6b1bc756_259524cuda3std3__442_GLOBAL__N__6abcc490_4_k_cu_6b1bc756_259526ignoreE:
	.zero		1
	.type		_ZN40_INTERNAL_6abcc490_4_k_cu_6b1bc756_259524cute7productE,@object
	.size		_ZN40_INTERNAL_6abcc490_4_k_cu_6b1bc756_259524cute7productE,(_ZN40_INTERNAL_6abcc490_4_k_cu_6b1bc756_259524cuda3std3__45__cpo3endE - _ZN40_INTERNAL_6abcc490_4_k_cu_6b1bc756_259524cute7productE)
_ZN40_INTERNAL_6abcc490_4_k_cu_6b1bc756_259524cute7productE:
	.zero		1
	.type		_ZN40_INTERNAL_6abcc490_4_k_cu_6b1bc756_259524cuda3std3__45__cpo3endE,@object
	.size		_ZN40_INTERNAL_6abcc490_4_k_cu_6b1bc756_259524cuda3std3__45__cpo3endE,(_ZN40_INTERNAL_6abcc490_4_k_cu_6b1bc756_259524cuda3std3__419piecewise_constructE - _ZN40_INTERNAL_6abcc490_4_k_cu_6b1bc756_259524cuda3std3__45__cpo3endE)
_ZN40_INTERNAL_6abcc490_4_k_cu_6b1bc756_259524cuda3std3__45__cpo3endE:
	.zero		1
	.type		_ZN40_INTERNAL_6abcc490_4_k_cu_6b1bc756_259524cuda3std3__419piecewise_constructE,@object
	.size		_ZN40_INTERNAL_6abcc490_4_k_cu_6b1bc756_259524cuda3std3__419piecewise_constructE,(_ZN40_INTERNAL_6abcc490_4_k_cu_6b1bc756_259524cuda3std3__45__cpo4cendE - _ZN40_INTERNAL_6abcc490_4_k_cu_6b1bc756_259524cuda3std3__419piecewise_constructE)
_ZN40_INTERNAL_6abcc490_4_k_cu_6b1bc756_259524cuda3std3__419piecewise_constructE:
	.zero		1
	.type		_ZN40_INTERNAL_6abcc490_4_k_cu_6b1bc756_259524cuda3std3__45__cpo4cendE,@object
	.size		_ZN40_INTERNAL_6abcc490_4_k_cu_6b1bc756_259524cuda3std3__45__cpo4cendE,(_ZN40_INTERNAL_6abcc490_4_k_cu_6b1bc756_259524cuda3std6ranges3__45__cpo4swapE - _ZN40_INTERNAL_6abcc490_4_k_cu_6b1bc756_259524cuda3std3__45__cpo4cendE)
_ZN40_INTERNAL_6abcc490_4_k_cu_6b1bc756_259524cuda3std3__45__cpo4cendE:
	.zero		1
	.type		_ZN40_INTERNAL_6abcc490_4_k_cu_6b1bc756_259524cuda3std6ranges3__45__cpo4swapE,@object
	.size		_ZN40_INTERNAL_6abcc490_4_k_cu_6b1bc756_259524cuda3std6ranges3__45__cpo4swapE,(.L_7 - _ZN40_INTERNAL_6abcc490_4_k_cu_6b1bc756_259524cuda3std6ranges3__45__cpo4swapE)
_ZN40_INTERNAL_6abcc490_4_k_cu_6b1bc756_259524cuda3std6ranges3__45__cpo4swapE:
	.zero		1
.L_7:


//--------------------- .nv.constant0._ZN7cutlass13device_kernelINS_4gemm6kernel13GemmUniversalIN4cute5tupleIJiiiiEEENS1_10collective13CollectiveMmaINS1_37MainloopSm90TmaGmmaWarpSpecializedFP8ILi18ENS5_IJNS4_1CILi1EEENSA_ILi4EEESB_EEENS1_32KernelTmaWarpSpecializedPingpongEEENS5_IJNSA_ILi64EEENSA_ILi128EEESG_EEENS_12float_e4m3_tENS5_IJlSB_lEEESJ_SK_NS4_8TiledMMAINS4_8MMA_AtomIJNS4_4SM904GMMA31MMA_64x128x32_F32E4M3E4M3_SS_TNILNSO_7ScaleInE1ELSQ_1EEEEEENS4_6LayoutINS5_IJSB_SB_SB_EEENS5_IJNSA_ILi0EEESV_SV_EEEEENS5_IJNS4_10UnderscoreESY_SY_EEEEENS4_23SM90_TMA_LOAD_MULTICASTENS4_14ComposedLayoutINS4_7SwizzleILi2ELi4ELi3EEENS4_18smem_ptr_flag_bitsILi8EEENST_INS5_IJNSA_ILi8EEESG_EEENS5_IJSG_SB_EEEEEEEvNS4_8identityENS4_13SM90_TMA_LOADES1B_vS1C_EENS_8epilogue10collective6detail29Sm90TmaWarpSpecializedAdapterINS1G_15DefaultEpilogueISJ_SK_SK_NS1F_6thread17LinearCombinationISJ_Li1EffLNS1K_9ScaleType4KindE0ELNS_15FloatRoundStyleE2ESJ_EENS1_15EpilogueDefaultEEEEEvvEEEEvNT_6ParamsE --------------------------
	.section	.nv.constant0._ZN7cutlass13device_kernelINS_4gemm6kernel13GemmUniversalIN4cute5tupleIJiiiiEEENS1_10collective13CollectiveMmaINS1_37MainloopSm90TmaGmmaWarpSpecializedFP8ILi18ENS5_IJNS4_1CILi1EEENSA_ILi4EEESB_EEENS1_32KernelTmaWarpSpecializedPingpongEEENS5_IJNSA_ILi64EEENSA_ILi128EEESG_EEENS_12float_e4m3_tENS5_IJlSB_lEEESJ_SK_NS4_8TiledMMAINS4_8MMA_AtomIJNS4_4SM904GMMA31MMA_64x128x32_F32E4M3E4M3_SS_TNILNSO_7ScaleInE1ELSQ_1EEEEEENS4_6LayoutINS5_IJSB_SB_SB_EEENS5_IJNSA_ILi0EEESV_SV_EEEEENS5_IJNS4_10UnderscoreESY_SY_EEEEENS4_23SM90_TMA_LOAD_MULTICASTENS4_14ComposedLayoutINS4_7SwizzleILi2ELi4ELi3EEENS4_18smem_ptr_flag_bitsILi8EEENST_INS5_IJNSA_ILi8EEESG_EEENS5_IJSG_SB_EEEEEEEvNS4_8identityENS4_13SM90_TMA_LOADES1B_vS1C_EENS_8epilogue10collective6detail29Sm90TmaWarpSpecializedAdapterINS1G_15DefaultEpilogueISJ_SK_SK_NS1F_6thread17LinearCombinationISJ_Li1EffLNS1K_9ScaleType4KindE0ELNS_15FloatRoundStyleE2ESJ_EENS1_15EpilogueDefaultEEEEEvvEEEEvNT_6ParamsE,"a",@progbits
	.sectionflags	@""
	.align	4
.nv.constant0._ZN7cutlass13device_kernelINS_4gemm6kernel13GemmUniversalIN4cute5tupleIJiiiiEEENS1_10collective13CollectiveMmaINS1_37MainloopSm90TmaGmmaWarpSpecializedFP8ILi18ENS5_IJNS4_1CILi1EEENSA_ILi4EEESB_EEENS1_32KernelTmaWarpSpecializedPingpongEEENS5_IJNSA_ILi64EEENSA_ILi128EEESG_EEENS_12float_e4m3_tENS5_IJlSB_lEEESJ_SK_NS4_8TiledMMAINS4_8MMA_AtomIJNS4_4SM904GMMA31MMA_64x128x32_F32E4M3E4M3_SS_TNILNSO_7ScaleInE1ELSQ_1EEEEEENS4_6LayoutINS5_IJSB_SB_SB_EEENS5_IJNSA_ILi0EEESV_SV_EEEEENS5_IJNS4_10UnderscoreESY_SY_EEEEENS4_23SM90_TMA_LOAD_MULTICASTENS4_14ComposedLayoutINS4_7SwizzleILi2ELi4ELi3EEENS4_18smem_ptr_flag_bitsILi8EEENST_INS5_IJNSA_ILi8EEESG_EEENS5_IJSG_SB_EEEEEEEvNS4_8identityENS4_13SM90_TMA_LOADES1B_vS1C_EENS_8epilogue10collective6detail29Sm90TmaWarpSpecializedAdapterINS1G_15DefaultEpilogueISJ_SK_SK_NS1F_6thread17LinearCombinationISJ_Li1EffLNS1K_9ScaleType4KindE0ELNS_15FloatRoundStyleE2ESJ_EENS1_15EpilogueDefaultEEEEEvvEEEEvNT_6ParamsE:
	.zero		1664


//--------------------- SYMBOLS --------------------------

	.type		.nv.reservedSmem.offset0,@object
	.size		.nv.reservedSmem.offset0,0x4
